//
// Generated by NVIDIA NVVM Compiler
//
// Compiler Build ID: CL-36424714
// Cuda compilation tools, release 13.0, V13.0.88
// Based on NVVM 20.0.0
//

.version 9.0
.target sm_100
.address_size 64

	// .globl	_Z9histCountPiS_ii
// _ZZ9histCountPiS_iiE7s_histo has been demoted
.shared .align 4 .b8 _ZZ11blockReduceI5SumOpfET0_S1_E6shared[128];

.visible .entry _Z9histCountPiS_ii(
	.param .u64 .ptr .align 1 _Z9histCountPiS_ii_param_0,
	.param .u64 .ptr .align 1 _Z9histCountPiS_ii_param_1,
	.param .u32 _Z9histCountPiS_ii_param_2,
	.param .u32 _Z9histCountPiS_ii_param_3
)
{
	.reg .pred 	%p<5>;
	.reg .b32 	%r<23>;
	.reg .b64 	%rd<9>;
	// demoted variable
	.shared .align 4 .b8 _ZZ9histCountPiS_iiE7s_histo[1024];
	ld.param.u64 	%rd2, [_Z9histCountPiS_ii_param_0];
	ld.param.u64 	%rd3, [_Z9histCountPiS_ii_param_1];
	ld.param.u32 	%r8, [_Z9histCountPiS_ii_param_2];
	ld.param.u32 	%r9, [_Z9histCountPiS_ii_param_3];
	mov.u32 	%r1, %tid.x;
	mov.u32 	%r2, %ntid.x;
	mov.u32 	%r10, %ctaid.x;
	mad.lo.s32 	%r22, %r2, %r10, %r1;
	setp.ge.u32 	%p1, %r1, %r8;
	shl.b32 	%r11, %r1, 2;
	mov.u32 	%r12, _ZZ9histCountPiS_iiE7s_histo;
	add.s32 	%r4, %r12, %r11;
	@%p1 bra 	$L__BB0_2;
	mov.b32 	%r13, 0;
	st.shared.u32 	[%r4], %r13;
$L__BB0_2:
	bar.sync 	0;
	setp.ge.s32 	%p2, %r22, %r9;
	@%p2 bra 	$L__BB0_5;
	mov.u32 	%r14, %nctaid.x;
	mul.lo.s32 	%r5, %r14, %r2;
	cvta.to.global.u64 	%rd1, %rd2;
$L__BB0_4:
	mul.wide.s32 	%rd4, %r22, 4;
	add.s64 	%rd5, %rd1, %rd4;
	ld.global.u32 	%r15, [%rd5];
	shl.b32 	%r16, %r15, 2;
	add.s32 	%r18, %r12, %r16;
	atom.shared.add.u32 	%r19, [%r18], 1;
	add.s32 	%r22, %r22, %r5;
	setp.lt.s32 	%p3, %r22, %r9;
	@%p3 bra 	$L__BB0_4;
$L__BB0_5:
	setp.ge.u32 	%p4, %r1, %r8;
	bar.sync 	0;
	@%p4 bra 	$L__BB0_7;
	cvta.to.global.u64 	%rd6, %rd3;
	mul.wide.u32 	%rd7, %r1, 4;
	add.s64 	%rd8, %rd6, %rd7;
	ld.shared.u32 	%r20, [%r4];
	atom.global.add.u32 	%r21, [%rd8], %r20;
$L__BB0_7:
	ret;

}
	// .globl	_Z12countClusterPiS_i
.visible .entry _Z12countClusterPiS_i(
	.param .u64 .ptr .align 1 _Z12countClusterPiS_i_param_0,
	.param .u64 .ptr .align 1 _Z12countClusterPiS_i_param_1,
	.param .u32 _Z12countClusterPiS_i_param_2
)
{
	.reg .pred 	%p<2>;
	.reg .b32 	%r<8>;
	.reg .b64 	%rd<9>;

	ld.param.u64 	%rd1, [_Z12countClusterPiS_i_param_0];
	ld.param.u64 	%rd2, [_Z12countClusterPiS_i_param_1];
	ld.param.u32 	%r2, [_Z12countClusterPiS_i_param_2];
	mov.u32 	%r3, %tid.x;
	mov.u32 	%r4, %ntid.x;
	mov.u32 	%r5, %ctaid.x;
	mad.lo.s32 	%r1, %r4, %r5, %r3;
	setp.ge.s32 	%p1, %r1, %r2;
	@%p1 bra 	$L__BB1_2;
	cvta.to.global.u64 	%rd3, %rd1;
	cvta.to.global.u64 	%rd4, %rd2;
	mul.wide.s32 	%rd5, %r1, 4;
	add.s64 	%rd6, %rd3, %rd5;
	ld.global.u32 	%r6, [%rd6];
	mul.wide.s32 	%rd7, %r6, 4;
	add.s64 	%rd8, %rd4, %rd7;
	atom.global.add.u32 	%r7, [%rd8], 1;
$L__BB1_2:
	ret;

}
	// .globl	_Z11vec1DReduceI5SumOpEvPfS1_i
.visible .entry _Z11vec1DReduceI5SumOpEvPfS1_i(
	.param .u64 .ptr .align 1 _Z11vec1DReduceI5SumOpEvPfS1_i_param_0,
	.param .u64 .ptr .align 1 _Z11vec1DReduceI5SumOpEvPfS1_i_param_1,
	.param .u32 _Z11vec1DReduceI5SumOpEvPfS1_i_param_2
)
{
	.reg .pred 	%p<16>;
	.reg .b32 	%r<39>;
	.reg .b32 	%f<33>;
	.reg .b64 	%rd<9>;

	ld.param.u64 	%rd2, [_Z11vec1DReduceI5SumOpEvPfS1_i_param_0];
	ld.param.u64 	%rd3, [_Z11vec1DReduceI5SumOpEvPfS1_i_param_1];
	ld.param.u32 	%r9, [_Z11vec1DReduceI5SumOpEvPfS1_i_param_2];
	mov.u32 	%r1, %ntid.x;
	mov.u32 	%r2, %ctaid.x;
	mov.u32 	%r3, %tid.x;
	mad.lo.s32 	%r38, %r1, %r2, %r3;
	setp.ge.s32 	%p1, %r38, %r9;
	mov.f32 	%f31, 0f00000000;
	@%p1 bra 	$L__BB2_3;
	mov.u32 	%r10, %nctaid.x;
	mul.lo.s32 	%r5, %r1, %r10;
	cvta.to.global.u64 	%rd1, %rd2;
	mov.f32 	%f31, 0f00000000;
$L__BB2_2:
	mul.wide.s32 	%rd4, %r38, 4;
	add.s64 	%rd5, %rd1, %rd4;
	ld.global.f32 	%f10, [%rd5];
	add.f32 	%f31, %f31, %f10;
	add.s32 	%r38, %r38, %r5;
	setp.lt.s32 	%p2, %r38, %r9;
	@%p2 bra 	$L__BB2_2;
$L__BB2_3:
	bar.sync 	0;
	and.b32  	%r8, %r3, 31;
	mov.b32 	%r11, %f31;
	shfl.sync.bfly.b32	%r12|%p3, %r11, 16, 31, -1;
	mov.b32 	%f11, %r12;
	add.f32 	%f12, %f31, %f11;
	mov.b32 	%r13, %f12;
	shfl.sync.bfly.b32	%r14|%p4, %r13, 8, 31, -1;
	mov.b32 	%f13, %r14;
	add.f32 	%f14, %f12, %f13;
	mov.b32 	%r15, %f14;
	shfl.sync.bfly.b32	%r16|%p5, %r15, 4, 31, -1;
	mov.b32 	%f15, %r16;
	add.f32 	%f16, %f14, %f15;
	mov.b32 	%r17, %f16;
	shfl.sync.bfly.b32	%r18|%p6, %r17, 2, 31, -1;
	mov.b32 	%f17, %r18;
	add.f32 	%f18, %f16, %f17;
	mov.b32 	%r19, %f18;
	shfl.sync.bfly.b32	%r20|%p7, %r19, 1, 31, -1;
	mov.b32 	%f19, %r20;
	add.f32 	%f4, %f18, %f19;
	setp.ne.s32 	%p8, %r8, 0;
	@%p8 bra 	$L__BB2_5;
	shr.u32 	%r21, %r3, 3;
	mov.u32 	%r22, _ZZ11blockReduceI5SumOpfET0_S1_E6shared;
	add.s32 	%r23, %r22, %r21;
	st.shared.f32 	[%r23], %f4;
$L__BB2_5:
	bar.sync 	0;
	shr.u32 	%r24, %r1, 5;
	setp.ge.u32 	%p9, %r3, %r24;
	mov.f32 	%f32, 0f00000000;
	@%p9 bra 	$L__BB2_7;
	shl.b32 	%r25, %r8, 2;
	mov.u32 	%r26, _ZZ11blockReduceI5SumOpfET0_S1_E6shared;
	add.s32 	%r27, %r26, %r25;
	ld.shared.f32 	%f32, [%r27];
$L__BB2_7:
	mov.b32 	%r28, %f32;
	shfl.sync.bfly.b32	%r29|%p10, %r28, 16, 31, -1;
	mov.b32 	%f21, %r29;
	add.f32 	%f22, %f32, %f21;
	mov.b32 	%r30, %f22;
	shfl.sync.bfly.b32	%r31|%p11, %r30, 8, 31, -1;
	mov.b32 	%f23, %r31;
	add.f32 	%f24, %f22, %f23;
	mov.b32 	%r32, %f24;
	shfl.sync.bfly.b32	%r33|%p12, %r32, 4, 31, -1;
	mov.b32 	%f25, %r33;
	add.f32 	%f26, %f24, %f25;
	mov.b32 	%r34, %f26;
	shfl.sync.bfly.b32	%r35|%p13, %r34, 2, 31, -1;
	mov.b32 	%f27, %r35;
	add.f32 	%f28, %f26, %f27;
	mov.b32 	%r36, %f28;
	shfl.sync.bfly.b32	%r37|%p14, %r36, 1, 31, -1;
	mov.b32 	%f29, %r37;
	add.f32 	%f7, %f28, %f29;
	setp.ne.s32 	%p15, %r3, 0;
	@%p15 bra 	$L__BB2_9;
	cvta.to.global.u64 	%rd6, %rd3;
	mul.wide.u32 	%rd7, %r2, 4;
	add.s64 	%rd8, %rd6, %rd7;
	st.global.f32 	[%rd8], %f7;
$L__BB2_9:
	ret;

}
	// .globl	_Z6initV2IiEvPT_S0_i
.visible .entry _Z6initV2IiEvPT_S0_i(
	.param .u64 .ptr .align 1 _Z6initV2IiEvPT_S0_i_param_0,
	.param .u32 _Z6initV2IiEvPT_S0_i_param_1,
	.param .u32 _Z6initV2IiEvPT_S0_i_param_2
)
{
	.reg .pred 	%p<2>;
	.reg .b32 	%r<7>;
	.reg .b64 	%rd<5>;

	ld.param.u64 	%rd1, [_Z6initV2IiEvPT_S0_i_param_0];
	ld.param.u32 	%r2, [_Z6initV2IiEvPT_S0_i_param_1];
	ld.param.u32 	%r3, [_Z6initV2IiEvPT_S0_i_param_2];
	mov.u32 	%r4, %tid.x;
	mov.u32 	%r5, %ctaid.x;
	mov.u32 	%r6, %ntid.x;
	mad.lo.s32 	%r1, %r5, %r6, %r4;
	setp.ge.s32 	%p1, %r1, %r3;
	@%p1 bra 	$L__BB3_2;
	cvta.to.global.u64 	%rd2, %rd1;
	mul.wide.s32 	%rd3, %r1, 4;
	add.s64 	%rd4, %rd2, %rd3;
	st.global.u32 	[%rd4], %r2;
$L__BB3_2:
	ret;

}
	// .globl	_Z21calClustersDistkernelIfEvPKT_S2_PiPfii
.visible .entry _Z21calClustersDistkernelIfEvPKT_S2_PiPfii(
	.param .u64 .ptr .align 1 _Z21calClustersDistkernelIfEvPKT_S2_PiPfii_param_0,
	.param .u64 .ptr .align 1 _Z21calClustersDistkernelIfEvPKT_S2_PiPfii_param_1,
	.param .u64 .ptr .align 1 _Z21calClustersDistkernelIfEvPKT_S2_PiPfii_param_2,
	.param .u64 .ptr .align 1 _Z21calClustersDistkernelIfEvPKT_S2_PiPfii_param_3,
	.param .u32 _Z21calClustersDistkernelIfEvPKT_S2_PiPfii_param_4,
	.param .u32 _Z21calClustersDistkernelIfEvPKT_S2_PiPfii_param_5
)
{
	.reg .pred 	%p<19>;
	.reg .b32 	%r<54>;
	.reg .b32 	%f<43>;
	.reg .b64 	%rd<16>;

	ld.param.u64 	%rd3, [_Z21calClustersDistkernelIfEvPKT_S2_PiPfii_param_0];
	ld.param.u64 	%rd4, [_Z21calClustersDistkernelIfEvPKT_S2_PiPfii_param_1];
	ld.param.u64 	%rd5, [_Z21calClustersDistkernelIfEvPKT_S2_PiPfii_param_2];
	ld.param.u64 	%rd6, [_Z21calClustersDistkernelIfEvPKT_S2_PiPfii_param_3];
	ld.param.u32 	%r16, [_Z21calClustersDistkernelIfEvPKT_S2_PiPfii_param_4];
	ld.param.u32 	%r17, [_Z21calClustersDistkernelIfEvPKT_S2_PiPfii_param_5];
	setp.lt.s32 	%p1, %r17, 1;
	mov.f32 	%f42, 0f4E6E6B28;
	@%p1 bra 	$L__BB4_10;
	mov.u32 	%r21, %ctaid.x;
	mul.lo.s32 	%r1, %r16, %r21;
	mov.u32 	%r2, %tid.x;
	mov.u32 	%r3, %ntid.x;
	and.b32  	%r4, %r2, 31;
	shr.u32 	%r22, %r2, 3;
	mov.u32 	%r23, _ZZ11blockReduceI5SumOpfET0_S1_E6shared;
	add.s32 	%r5, %r23, %r22;
	shr.u32 	%r6, %r3, 5;
	shl.b32 	%r24, %r2, 2;
	and.b32  	%r25, %r24, 124;
	add.s32 	%r7, %r23, %r25;
	cvta.to.global.u64 	%rd1, %rd3;
	cvta.to.global.u64 	%rd2, %rd4;
	mov.f32 	%f42, 0f4E6E6B28;
	mov.b32 	%r50, 0;
$L__BB4_2:
	setp.ge.s32 	%p2, %r2, %r16;
	mov.f32 	%f40, 0f00000000;
	@%p2 bra 	$L__BB4_5;
	mul.lo.s32 	%r10, %r50, %r16;
	mov.f32 	%f40, 0f00000000;
	mov.u32 	%r52, %r2;
$L__BB4_4:
	add.s32 	%r26, %r52, %r1;
	mul.wide.s32 	%rd7, %r26, 4;
	add.s64 	%rd8, %rd1, %rd7;
	ld.global.f32 	%f14, [%rd8];
	add.s32 	%r27, %r52, %r10;
	mul.wide.s32 	%rd9, %r27, 4;
	add.s64 	%rd10, %rd2, %rd9;
	ld.global.f32 	%f15, [%rd10];
	sub.f32 	%f16, %f14, %f15;
	fma.rn.f32 	%f40, %f16, %f16, %f40;
	add.s32 	%r52, %r52, %r3;
	setp.lt.s32 	%p3, %r52, %r16;
	@%p3 bra 	$L__BB4_4;
$L__BB4_5:
	setp.ne.s32 	%p4, %r4, 0;
	bar.sync 	0;
	mov.b32 	%r28, %f40;
	shfl.sync.bfly.b32	%r29|%p5, %r28, 16, 31, -1;
	mov.b32 	%f17, %r29;
	add.f32 	%f18, %f40, %f17;
	mov.b32 	%r30, %f18;
	shfl.sync.bfly.b32	%r31|%p6, %r30, 8, 31, -1;
	mov.b32 	%f19, %r31;
	add.f32 	%f20, %f18, %f19;
	mov.b32 	%r32, %f20;
	shfl.sync.bfly.b32	%r33|%p7, %r32, 4, 31, -1;
	mov.b32 	%f21, %r33;
	add.f32 	%f22, %f20, %f21;
	mov.b32 	%r34, %f22;
	shfl.sync.bfly.b32	%r35|%p8, %r34, 2, 31, -1;
	mov.b32 	%f23, %r35;
	add.f32 	%f24, %f22, %f23;
	mov.b32 	%r36, %f24;
	shfl.sync.bfly.b32	%r37|%p9, %r36, 1, 31, -1;
	mov.b32 	%f25, %r37;
	add.f32 	%f5, %f24, %f25;
	@%p4 bra 	$L__BB4_7;
	st.shared.f32 	[%r5], %f5;
$L__BB4_7:
	setp.ge.u32 	%p10, %r2, %r6;
	bar.sync 	0;
	mov.f32 	%f41, 0f00000000;
	@%p10 bra 	$L__BB4_9;
	ld.shared.f32 	%f41, [%r7];
$L__BB4_9:
	mov.b32 	%r38, %f41;
	shfl.sync.bfly.b32	%r39|%p11, %r38, 16, 31, -1;
	mov.b32 	%f27, %r39;
	add.f32 	%f28, %f41, %f27;
	mov.b32 	%r40, %f28;
	shfl.sync.bfly.b32	%r41|%p12, %r40, 8, 31, -1;
	mov.b32 	%f29, %r41;
	add.f32 	%f30, %f28, %f29;
	mov.b32 	%r42, %f30;
	shfl.sync.bfly.b32	%r43|%p13, %r42, 4, 31, -1;
	mov.b32 	%f31, %r43;
	add.f32 	%f32, %f30, %f31;
	mov.b32 	%r44, %f32;
	shfl.sync.bfly.b32	%r45|%p14, %r44, 2, 31, -1;
	mov.b32 	%f33, %r45;
	add.f32 	%f34, %f32, %f33;
	mov.b32 	%r46, %f34;
	shfl.sync.bfly.b32	%r47|%p15, %r46, 1, 31, -1;
	mov.b32 	%f35, %r47;
	add.f32 	%f36, %f34, %f35;
	setp.lt.f32 	%p16, %f36, %f42;
	selp.f32 	%f42, %f36, %f42, %p16;
	selp.b32 	%r53, %r50, %r53, %p16;
	add.s32 	%r50, %r50, 1;
	setp.ne.s32 	%p17, %r50, %r17;
	@%p17 bra 	$L__BB4_2;
$L__BB4_10:
	mov.u32 	%r48, %tid.x;
	setp.ne.s32 	%p18, %r48, 0;
	@%p18 bra 	$L__BB4_12;
	mov.u32 	%r49, %ctaid.x;
	cvta.to.global.u64 	%rd11, %rd5;
	mul.wide.u32 	%rd12, %r49, 4;
	add.s64 	%rd13, %rd11, %rd12;
	st.global.u32 	[%rd13], %r53;
	sqrt.rn.f32 	%f37, %f42;
	cvta.to.global.u64 	%rd14, %rd6;
	add.s64 	%rd15, %rd14, %rd12;
	st.global.f32 	[%rd15], %f37;
$L__BB4_12:
	ret;

}
	// .globl	_Z6initV2IfEvPT_S0_i
.visible .entry _Z6initV2IfEvPT_S0_i(
	.param .u64 .ptr .align 1 _Z6initV2IfEvPT_S0_i_param_0,
	.param .f32 _Z6initV2IfEvPT_S0_i_param_1,
	.param .u32 _Z6initV2IfEvPT_S0_i_param_2
)
{
	.reg .pred 	%p<2>;
	.reg .b32 	%r<6>;
	.reg .b32 	%f<2>;
	.reg .b64 	%rd<5>;

	ld.param.u64 	%rd1, [_Z6initV2IfEvPT_S0_i_param_0];
	ld.param.f32 	%f1, [_Z6initV2IfEvPT_S0_i_param_1];
	ld.param.u32 	%r2, [_Z6initV2IfEvPT_S0_i_param_2];
	mov.u32 	%r3, %tid.x;
	mov.u32 	%r4, %ctaid.x;
	mov.u32 	%r5, %ntid.x;
	mad.lo.s32 	%r1, %r4, %r5, %r3;
	setp.ge.s32 	%p1, %r1, %r2;
	@%p1 bra 	$L__BB5_2;
	cvta.to.global.u64 	%rd2, %rd1;
	mul.wide.s32 	%rd3, %r1, 4;
	add.s64 	%rd4, %rd2, %rd3;
	st.global.f32 	[%rd4], %f1;
$L__BB5_2:
	ret;

}
	// .globl	_Z6updateIfEvPKT_PS0_PiS4_ii
.visible .entry _Z6updateIfEvPKT_PS0_PiS4_ii(
	.param .u64 .ptr .align 1 _Z6updateIfEvPKT_PS0_PiS4_ii_param_0,
	.param .u64 .ptr .align 1 _Z6updateIfEvPKT_PS0_PiS4_ii_param_1,
	.param .u64 .ptr .align 1 _Z6updateIfEvPKT_PS0_PiS4_ii_param_2,
	.param .u64 .ptr .align 1 _Z6updateIfEvPKT_PS0_PiS4_ii_param_3,
	.param .u32 _Z6updateIfEvPKT_PS0_PiS4_ii_param_4,
	.param .u32 _Z6updateIfEvPKT_PS0_PiS4_ii_param_5
)
{
	.reg .pred 	%p<3>;
	.reg .b32 	%r<14>;
	.reg .b32 	%f<5>;
	.reg .b64 	%rd<17>;

	ld.param.u64 	%rd5, [_Z6updateIfEvPKT_PS0_PiS4_ii_param_0];
	ld.param.u64 	%rd6, [_Z6updateIfEvPKT_PS0_PiS4_ii_param_1];
	ld.param.u64 	%rd7, [_Z6updateIfEvPKT_PS0_PiS4_ii_param_2];
	ld.param.u64 	%rd8, [_Z6updateIfEvPKT_PS0_PiS4_ii_param_3];
	ld.param.u32 	%r7, [_Z6updateIfEvPKT_PS0_PiS4_ii_param_5];
	cvta.to.global.u64 	%rd1, %rd8;
	cvta.to.global.u64 	%rd2, %rd7;
	mov.u32 	%r13, %tid.x;
	setp.ge.s32 	%p1, %r13, %r7;
	@%p1 bra 	$L__BB6_3;
	mov.u32 	%r8, %ctaid.x;
	mul.wide.u32 	%rd9, %r8, 4;
	add.s64 	%rd10, %rd2, %rd9;
	ld.global.u32 	%r9, [%rd10];
	mul.wide.s32 	%rd11, %r9, 4;
	add.s64 	%rd12, %rd1, %rd11;
	ld.global.u32 	%r10, [%rd12];
	mul.lo.s32 	%r2, %r9, %r7;
	mul.lo.s32 	%r3, %r7, %r8;
	cvt.rn.f32.s32 	%f1, %r10;
	mov.u32 	%r4, %ntid.x;
	cvta.to.global.u64 	%rd3, %rd5;
	cvta.to.global.u64 	%rd4, %rd6;
$L__BB6_2:
	add.s32 	%r11, %r13, %r2;
	mul.wide.s32 	%rd13, %r11, 4;
	add.s64 	%rd14, %rd4, %rd13;
	add.s32 	%r12, %r13, %r3;
	mul.wide.u32 	%rd15, %r12, 4;
	add.s64 	%rd16, %rd3, %rd15;
	ld.global.f32 	%f2, [%rd16];
	div.rn.f32 	%f3, %f2, %f1;
	atom.global.add.f32 	%f4, [%rd14], %f3;
	add.s32 	%r13, %r13, %r4;
	setp.lt.s32 	%p2, %r13, %r7;
	@%p2 bra 	$L__BB6_2;
$L__BB6_3:
	ret;

}


// ===== COMPILED SASS (sm_100) =====

	.target	sm_100

	.elftype	@"ET_EXEC"


//--------------------- .note.nv.tkinfo           --------------------------
	.section	.note.nv.tkinfo,"",@"SHT_NOTE"
	.sectionflags	@"SHF_NOTE_NV_TKINFO"
	.tkinfo
        /*0018*/ 	.word	0x00000002
        /*0030*/ 	.string	""
        /*0030*/ 	.string	"ptxas"
        /*0030*/ 	.string	"Cuda compilation tools, release 13.0, V13.0.88"
        /*0030*/ 	.string	"Build cuda_13.0.r13.0/compiler.36424714_0"
        /*0030*/ 	.string	"-arch sm_100 -m 64 "



//--------------------- .note.nv.cuinfo           --------------------------
	.section	.note.nv.cuinfo,"",@"SHT_NOTE"
	.sectionflags	@"SHF_NOTE_NV_CUINFO"
        /*0018*/ 	.short	0x0002
        /*001a*/ 	.short	0x0064
        /*001c*/ 	.short	0x0082
	.zero		2


//--------------------- .nv.info                  --------------------------
	.section	.nv.info,"",@"SHT_CUDA_INFO"
	.align	4


	//----- nvinfo : EIATTR_REGCOUNT
	.align		4
        /*0000*/ 	.byte	0x04, 0x2f
        /*0002*/ 	.short	(.L_1 - .L_0)
	.align		4
.L_0:
        /*0004*/ 	.word	index@(_Z9histCountPiS_ii)
        /*0008*/ 	.word	0x0000000c


	//----- nvinfo : EIATTR_FRAME_SIZE
	.align		4
.L_1:
        /*000c*/ 	.byte	0x04, 0x11
        /*000e*/ 	.short	(.L_3 - .L_2)
	.align		4
.L_2:
        /*0010*/ 	.word	index@(_Z9histCountPiS_ii)
        /*0014*/ 	.word	0x00000000


	//----- nvinfo : EIATTR_REGCOUNT
	.align		4
.L_3:
        /*0018*/ 	.byte	0x04, 0x2f
        /*001a*/ 	.short	(.L_5 - .L_4)
	.align		4
.L_4:
        /*001c*/ 	.word	index@(_Z12countClusterPiS_i)
        /*0020*/ 	.word	0x0000000a


	//----- nvinfo : EIATTR_FRAME_SIZE
	.align		4
.L_5:
        /*0024*/ 	.byte	0x04, 0x11
        /*0026*/ 	.short	(.L_7 - .L_6)
	.align		4
.L_6:
        /*0028*/ 	.word	index@(_Z12countClusterPiS_i)
        /*002c*/ 	.word	0x00000000


	//----- nvinfo : EIATTR_REGCOUNT
	.align		4
.L_7:
        /*0030*/ 	.byte	0x04, 0x2f
        /*0032*/ 	.short	(.L_9 - .L_8)
	.align		4
.L_8:
        /*0034*/ 	.word	index@(_Z11vec1DReduceI5SumOpEvPfS1_i)
        /*0038*/ 	.word	0x0000000e


	//----- nvinfo : EIATTR_FRAME_SIZE
	.align		4
.L_9:
        /*003c*/ 	.byte	0x04, 0x11
        /*003e*/ 	.short	(.L_11 - .L_10)
	.align		4
.L_10:
        /*0040*/ 	.word	index@(_Z11vec1DReduceI5SumOpEvPfS1_i)
        /*0044*/ 	.word	0x00000000


	//----- nvinfo : EIATTR_REGCOUNT
	.align		4
.L_11:
        /*0048*/ 	.byte	0x04, 0x2f
        /*004a*/ 	.short	(.L_13 - .L_12)
	.align		4
.L_12:
        /*004c*/ 	.word	index@(_Z6initV2IiEvPT_S0_i)
        /*0050*/ 	.word	0x0000000a


	//----- nvinfo : EIATTR_FRAME_SIZE
	.align		4
.L_13:
        /*0054*/ 	.byte	0x04, 0x11
        /*0056*/ 	.short	(.L_15 - .L_14)
	.align		4
.L_14:
        /*0058*/ 	.word	index@(_Z6initV2IiEvPT_S0_i)
        /*005c*/ 	.word	0x00000000


	//----- nvinfo : EIATTR_REGCOUNT
	.align		4
.L_15:
        /*0060*/ 	.byte	0x04, 0x2f
        /*0062*/ 	.short	(.L_17 - .L_16)
	.align		4
.L_16:
        /*0064*/ 	.word	index@(_Z21calClustersDistkernelIfEvPKT_S2_PiPfii)
        /*0068*/ 	.word	0x00000015


	//----- nvinfo : EIATTR_FRAME_SIZE
	.align		4
.L_17:
        /*006c*/ 	.byte	0x04, 0x11
        /*006e*/ 	.short	(.L_19 - .L_18)
	.align		4
.L_18:
        /*0070*/ 	.word	index@($__internal_1_$__cuda_sm20_sqrt_rn_f32_slowpath)
        /*0074*/ 	.word	0x00000000


	//----- nvinfo : EIATTR_FRAME_SIZE
	.align		4
.L_19:
        /*0078*/ 	.byte	0x04, 0x11
        /*007a*/ 	.short	(.L_21 - .L_20)
	.align		4
.L_20:
        /*007c*/ 	.word	index@(_Z21calClustersDistkernelIfEvPKT_S2_PiPfii)
        /*0080*/ 	.word	0x00000000


	//----- nvinfo : EIATTR_REGCOUNT
	.align		4
.L_21:
        /*0084*/ 	.byte	0x04, 0x2f
        /*0086*/ 	.short	(.L_23 - .L_22)
	.align		4
.L_22:
        /*0088*/ 	.word	index@(_Z6initV2IfEvPT_S0_i)
        /*008c*/ 	.word	0x0000000a


	//----- nvinfo : EIATTR_FRAME_SIZE
	.align		4
.L_23:
        /*0090*/ 	.byte	0x04, 0x11
        /*0092*/ 	.short	(.L_25 - .L_24)
	.align		4
.L_24:
        /*0094*/ 	.word	index@(_Z6initV2IfEvPT_S0_i)
        /*0098*/ 	.word	0x00000000


	//----- nvinfo : EIATTR_REGCOUNT
	.align		4
.L_25:
        /*009c*/ 	.byte	0x04, 0x2f
        /*009e*/ 	.short	(.L_27 - .L_26)
	.align		4
.L_26:
        /*00a0*/ 	.word	index@(_Z6updateIfEvPKT_PS0_PiS4_ii)
        /*00a4*/ 	.word	0x00000018


	//----- nvinfo : EIATTR_FRAME_SIZE
	.align		4
.L_27:
        /*00a8*/ 	.byte	0x04, 0x11
        /*00aa*/ 	.short	(.L_29 - .L_28)
	.align		4
.L_28:
        /*00ac*/ 	.word	index@($__internal_0_$__cuda_sm3x_div_rn_noftz_f32_slowpath)
        /*00b0*/ 	.word	0x00000000


	//----- nvinfo : EIATTR_FRAME_SIZE
	.align		4
.L_29:
        /*00b4*/ 	.byte	0x04, 0x11
        /*00b6*/ 	.short	(.L_31 - .L_30)
	.align		4
.L_30:
        /*00b8*/ 	.word	index@(_Z6updateIfEvPKT_PS0_PiS4_ii)
        /*00bc*/ 	.word	0x00000000


	//----- nvinfo : EIATTR_MIN_STACK_SIZE
	.align		4
.L_31:
        /*00c0*/ 	.byte	0x04, 0x12
        /*00c2*/ 	.short	(.L_33 - .L_32)
	.align		4
.L_32:
        /*00c4*/ 	.word	index@(_Z6updateIfEvPKT_PS0_PiS4_ii)
        /*00c8*/ 	.word	0x00000000


	//----- nvinfo : EIATTR_MIN_STACK_SIZE
	.align		4
.L_33:
        /*00cc*/ 	.byte	0x04, 0x12
        /*00ce*/ 	.short	(.L_35 - .L_34)
	.align		4
.L_34:
        /*00d0*/ 	.word	index@(_Z6initV2IfEvPT_S0_i)
        /*00d4*/ 	.word	0x00000000


	//----- nvinfo : EIATTR_MIN_STACK_SIZE
	.align		4
.L_35:
        /*00d8*/ 	.byte	0x04, 0x12
        /*00da*/ 	.short	(.L_37 - .L_36)
	.align		4
.L_36:
        /*00dc*/ 	.word	index@(_Z21calClustersDistkernelIfEvPKT_S2_PiPfii)
        /*00e0*/ 	.word	0x00000000


	//----- nvinfo : EIATTR_MIN_STACK_SIZE
	.align		4
.L_37:
        /*00e4*/ 	.byte	0x04, 0x12
        /*00e6*/ 	.short	(.L_39 - .L_38)
	.align		4
.L_38:
        /*00e8*/ 	.word	index@(_Z6initV2IiEvPT_S0_i)
        /*00ec*/ 	.word	0x00000000


	//----- nvinfo : EIATTR_MIN_STACK_SIZE
	.align		4
.L_39:
        /*00f0*/ 	.byte	0x04, 0x12
        /*00f2*/ 	.short	(.L_41 - .L_40)
	.align		4
.L_40:
        /*00f4*/ 	.word	index@(_Z11vec1DReduceI5SumOpEvPfS1_i)
        /*00f8*/ 	.word	0x00000000


	//----- nvinfo : EIATTR_MIN_STACK_SIZE
	.align		4
.L_41:
        /*00fc*/ 	.byte	0x04, 0x12
        /*00fe*/ 	.short	(.L_43 - .L_42)
	.align		4
.L_42:
        /*0100*/ 	.word	index@(_Z12countClusterPiS_i)
        /*0104*/ 	.word	0x00000000


	//----- nvinfo : EIATTR_MIN_STACK_SIZE
	.align		4
.L_43:
        /*0108*/ 	.byte	0x04, 0x12
        /*010a*/ 	.short	(.L_45 - .L_44)
	.align		4
.L_44:
        /*010c*/ 	.word	index@(_Z9histCountPiS_ii)
        /*0110*/ 	.word	0x00000000
.L_45:


//--------------------- .nv.compat                --------------------------
	.section	.nv.compat,"",@"SHT_CUDA_COMPAT_INFO"
	.align	4
        /*0000*/ 	.byte	0x02, 0x09, 0x00, 0x00, 0x02, 0x02, 0x01, 0x00, 0x02, 0x05, 0x05, 0x00, 0x03, 0x07, 0x01, 0x01
        /*0010*/ 	.byte	0x02, 0x03, 0x00, 0x00, 0x02, 0x06, 0x01, 0x00, 0x04, 0x0b, 0x08, 0x00, 0x01, 0x00, 0x00, 0x00
        /*0020*/ 	.byte	0x00, 0x00, 0x00, 0x00


//--------------------- .nv.info._Z6updateIfEvPKT_PS0_PiS4_ii --------------------------
	.section	.nv.info._Z6updateIfEvPKT_PS0_PiS4_ii,"",@"SHT_CUDA_INFO"
	.sectionflags	@""
	.align	4


	//----- nvinfo : EIATTR_CUDA_API_VERSION
	.align		4
        /*0000*/ 	.byte	0x04, 0x37
        /*0002*/ 	.short	(.L_47 - .L_46)
.L_46:
        /*0004*/ 	.word	0x00000082


	//----- nvinfo : EIATTR_KPARAM_INFO
	.align		4
.L_47:
        /*0008*/ 	.byte	0x04, 0x17
        /*000a*/ 	.short	(.L_49 - .L_48)
.L_48:
        /*000c*/ 	.word	0x00000000
        /*0010*/ 	.short	0x0005
        /*0012*/ 	.short	0x0024
        /*0014*/ 	.byte	0x00, 0xf0, 0x11, 0x00


	//----- nvinfo : EIATTR_KPARAM_INFO
	.align		4
.L_49:
        /*0018*/ 	.byte	0x04, 0x17
        /*001a*/ 	.short	(.L_51 - .L_50)
.L_50:
        /*001c*/ 	.word	0x00000000
        /*0020*/ 	.short	0x0004
        /*0022*/ 	.short	0x0020
        /*0024*/ 	.byte	0x00, 0xf0, 0x11, 0x00


	//----- nvinfo : EIATTR_KPARAM_INFO
	.align		4
.L_51:
        /*0028*/ 	.byte	0x04, 0x17
        /*002a*/ 	.short	(.L_53 - .L_52)
.L_52:
        /*002c*/ 	.word	0x00000000
        /*0030*/ 	.short	0x0003
        /*0032*/ 	.short	0x0018
        /*0034*/ 	.byte	0x00, 0xf5, 0x21, 0x00


	//----- nvinfo : EIATTR_KPARAM_INFO
	.align		4
.L_53:
        /*0038*/ 	.byte	0x04, 0x17
        /*003a*/ 	.short	(.L_55 - .L_54)
.L_54:
        /*003c*/ 	.word	0x00000000
        /*0040*/ 	.short	0x0002
        /*0042*/ 	.short	0x0010
        /*0044*/ 	.byte	0x00, 0xf5, 0x21, 0x00


	//----- nvinfo : EIATTR_KPARAM_INFO
	.align		4
.L_55:
        /*0048*/ 	.byte	0x04, 0x17
        /*004a*/ 	.short	(.L_57 - .L_56)
.L_56:
        /*004c*/ 	.word	0x00000000
        /*0050*/ 	.short	0x0001
        /*0052*/ 	.short	0x0008
        /*0054*/ 	.byte	0x00, 0xf5, 0x21, 0x00


	//----- nvinfo : EIATTR_KPARAM_INFO
	.align		4
.L_57:
        /*0058*/ 	.byte	0x04, 0x17
        /*005a*/ 	.short	(.L_59 - .L_58)
.L_58:
        /*005c*/ 	.word	0x00000000
        /*0060*/ 	.short	0x0000
        /*0062*/ 	.short	0x0000
        /*0064*/ 	.byte	0x00, 0xf5, 0x21, 0x00


	//----- nvinfo : EIATTR_SPARSE_MMA_MASK
	.align		4
.L_59:
        /*0068*/ 	.byte	0x03, 0x50
        /*006a*/ 	.short	0x0000


	//----- nvinfo : EIATTR_MAXREG_COUNT
	.align		4
        /*006c*/ 	.byte	0x03, 0x1b
        /*006e*/ 	.short	0x00ff


	//----- nvinfo : EIATTR_MERCURY_ISA_VERSION
	.align		4
        /*0070*/ 	.byte	0x03, 0x5f
        /*0072*/ 	.short	0x0101


	//----- nvinfo : EIATTR_VRC_CTA_INIT_COUNT
	.align		4
        /*0074*/ 	.byte	0x02, 0x4a
	.zero		1
	.zero		1


	//----- nvinfo : EIATTR_EXIT_INSTR_OFFSETS
	.align		4
        /*0078*/ 	.byte	0x04, 0x1c
        /*007a*/ 	.short	(.L_61 - .L_60)


	//   ....[0]....
.L_60:
        /*007c*/ 	.word	0x00000040


	//   ....[1]....
        /*0080*/ 	.word	0x00000290


	//----- nvinfo : EIATTR_CRS_STACK_SIZE
	.align		4
.L_61:
        /*0084*/ 	.byte	0x04, 0x1e
        /*0086*/ 	.short	(.L_63 - .L_62)
.L_62:
        /*0088*/ 	.word	0x00000000


	//----- nvinfo : EIATTR_CBANK_PARAM_SIZE
	.align		4
.L_63:
        /*008c*/ 	.byte	0x03, 0x19
        /*008e*/ 	.short	0x0028


	//----- nvinfo : EIATTR_PARAM_CBANK
	.align		4
        /*0090*/ 	.byte	0x04, 0x0a
        /*0092*/ 	.short	(.L_65 - .L_64)
	.align		4
.L_64:
        /*0094*/ 	.word	index@(.nv.constant0._Z6updateIfEvPKT_PS0_PiS4_ii)
        /*0098*/ 	.short	0x0380
        /*009a*/ 	.short	0x0028


	//----- nvinfo : EIATTR_SW_WAR
	.align		4
.L_65:
        /*009c*/ 	.byte	0x04, 0x36
        /*009e*/ 	.short	(.L_67 - .L_66)
.L_66:
        /*00a0*/ 	.word	0x00000008
.L_67:


//--------------------- .nv.info._Z6initV2IfEvPT_S0_i --------------------------
	.section	.nv.info._Z6initV2IfEvPT_S0_i,"",@"SHT_CUDA_INFO"
	.sectionflags	@""
	.align	4


	//----- nvinfo : EIATTR_CUDA_API_VERSION
	.align		4
        /*0000*/ 	.byte	0x04, 0x37
        /*0002*/ 	.short	(.L_69 - .L_68)
.L_68:
        /*0004*/ 	.word	0x00000082


	//----- nvinfo : EIATTR_KPARAM_INFO
	.align		4
.L_69:
        /*0008*/ 	.byte	0x04, 0x17
        /*000a*/ 	.short	(.L_71 - .L_70)
.L_70:
        /*000c*/ 	.word	0x00000000
        /*0010*/ 	.short	0x0002
        /*0012*/ 	.short	0x000c
        /*0014*/ 	.byte	0x00, 0xf0, 0x11, 0x00


	//----- nvinfo : EIATTR_KPARAM_INFO
	.align		4
.L_71:
        /*0018*/ 	.byte	0x04, 0x17
        /*001a*/ 	.short	(.L_73 - .L_72)
.L_72:
        /*001c*/ 	.word	0x00000000
        /*0020*/ 	.short	0x0001
        /*0022*/ 	.short	0x0008
        /*0024*/ 	.byte	0x00, 0xf0, 0x11, 0x00


	//----- nvinfo : EIATTR_KPARAM_INFO
	.align		4
.L_73:
        /*0028*/ 	.byte	0x04, 0x17
        /*002a*/ 	.short	(.L_75 - .L_74)
.L_74:
        /*002c*/ 	.word	0x00000000
        /*0030*/ 	.short	0x0000
        /*0032*/ 	.short	0x0000
        /*0034*/ 	.byte	0x00, 0xf5, 0x21, 0x00


	//----- nvinfo : EIATTR_SPARSE_MMA_MASK
	.align		4
.L_75:
        /*0038*/ 	.byte	0x03, 0x50
        /*003a*/ 	.short	0x0000


	//----- nvinfo : EIATTR_MAXREG_COUNT
	.align		4
        /*003c*/ 	.byte	0x03, 0x1b
        /*003e*/ 	.short	0x00ff


	//----- nvinfo : EIATTR_MERCURY_ISA_VERSION
	.align		4
        /*0040*/ 	.byte	0x03, 0x5f
        /*0042*/ 	.short	0x0101


	//----- nvinfo : EIATTR_VRC_CTA_INIT_COUNT
	.align		4
        /*0044*/ 	.byte	0x02, 0x4a
	.zero		1
	.zero		1


	//----- nvinfo : EIATTR_EXIT_INSTR_OFFSETS
	.align		4
        /*0048*/ 	.byte	0x04, 0x1c
        /*004a*/ 	.short	(.L_77 - .L_76)


	//   ....[0]....
.L_76:
        /*004c*/ 	.word	0x00000070


	//   ....[1]....
        /*0050*/ 	.word	0x000000d0


	//----- nvinfo : EIATTR_CBANK_PARAM_SIZE
	.align		4
.L_77:
        /*0054*/ 	.byte	0x03, 0x19
        /*0056*/ 	.short	0x0010


	//----- nvinfo : EIATTR_PARAM_CBANK
	.align		4
        /*0058*/ 	.byte	0x04, 0x0a
        /*005a*/ 	.short	(.L_79 - .L_78)
	.align		4
.L_78:
        /*005c*/ 	.word	index@(.nv.constant0._Z6initV2IfEvPT_S0_i)
        /*0060*/ 	.short	0x0380
        /*0062*/ 	.short	0x0010


	//----- nvinfo : EIATTR_SW_WAR
	.align		4
.L_79:
        /*0064*/ 	.byte	0x04, 0x36
        /*0066*/ 	.short	(.L_81 - .L_80)
.L_80:
        /*0068*/ 	.word	0x00000008
.L_81:


//--------------------- .nv.info._Z21calClustersDistkernelIfEvPKT_S2_PiPfii --------------------------
	.section	.nv.info._Z21calClustersDistkernelIfEvPKT_S2_PiPfii,"",@"SHT_CUDA_INFO"
	.sectionflags	@""
	.align	4


	//----- nvinfo : EIATTR_CUDA_API_VERSION
	.align		4
        /*0000*/ 	.byte	0x04, 0x37
        /*0002*/ 	.short	(.L_83 - .L_82)
.L_82:
        /*0004*/ 	.word	0x00000082


	//----- nvinfo : EIATTR_KPARAM_INFO
	.align		4
.L_83:
        /*0008*/ 	.byte	0x04, 0x17
        /*000a*/ 	.short	(.L_85 - .L_84)
.L_84:
        /*000c*/ 	.word	0x00000000
        /*0010*/ 	.short	0x0005
        /*0012*/ 	.short	0x0024
        /*0014*/ 	.byte	0x00, 0xf0, 0x11, 0x00


	//----- nvinfo : EIATTR_KPARAM_INFO
	.align		4
.L_85:
        /*0018*/ 	.byte	0x04, 0x17
        /*001a*/ 	.short	(.L_87 - .L_86)
.L_86:
        /*001c*/ 	.word	0x00000000
        /*0020*/ 	.short	0x0004
        /*0022*/ 	.short	0x0020
        /*0024*/ 	.byte	0x00, 0xf0, 0x11, 0x00


	//----- nvinfo : EIATTR_KPARAM_INFO
	.align		4
.L_87:
        /*0028*/ 	.byte	0x04, 0x17
        /*002a*/ 	.short	(.L_89 - .L_88)
.L_88:
        /*002c*/ 	.word	0x00000000
        /*0030*/ 	.short	0x0003
        /*0032*/ 	.short	0x0018
        /*0034*/ 	.byte	0x00, 0xf5, 0x21, 0x00


	//----- nvinfo : EIATTR_KPARAM_INFO
	.align		4
.L_89:
        /*0038*/ 	.byte	0x04, 0x17
        /*003a*/ 	.short	(.L_91 - .L_90)
.L_90:
        /*003c*/ 	.word	0x00000000
        /*0040*/ 	.short	0x0002
        /*0042*/ 	.short	0x0010
        /*0044*/ 	.byte	0x00, 0xf5, 0x21, 0x00


	//----- nvinfo : EIATTR_KPARAM_INFO
	.align		4
.L_91:
        /*0048*/ 	.byte	0x04, 0x17
        /*004a*/ 	.short	(.L_93 - .L_92)
.L_92:
        /*004c*/ 	.word	0x00000000
        /*0050*/ 	.short	0x0001
        /*0052*/ 	.short	0x0008
        /*0054*/ 	.byte	0x00, 0xf5, 0x21, 0x00


	//----- nvinfo : EIATTR_KPARAM_INFO
	.align		4
.L_93:
        /*0058*/ 	.byte	0x04, 0x17
        /*005a*/ 	.short	(.L_95 - .L_94)
.L_94:
        /*005c*/ 	.word	0x00000000
        /*0060*/ 	.short	0x0000
        /*0062*/ 	.short	0x0000
        /*0064*/ 	.byte	0x00, 0xf5, 0x21, 0x00


	//----- nvinfo : EIATTR_SPARSE_MMA_MASK
	.align		4
.L_95:
        /*0068*/ 	.byte	0x03, 0x50
        /*006a*/ 	.short	0x0000


	//----- nvinfo : EIATTR_MAXREG_COUNT
	.align		4
        /*006c*/ 	.byte	0x03, 0x1b
        /*006e*/ 	.short	0x00ff


	//----- nvinfo : EIATTR_NUM_BARRIERS
	.align		4
        /*0070*/ 	.byte	0x02, 0x4c
        /*0072*/ 	.byte	0x01
	.zero		1


	//----- nvinfo : EIATTR_MERCURY_ISA_VERSION
	.align		4
        /*0074*/ 	.byte	0x03, 0x5f
        /*0076*/ 	.short	0x0101


	//----- nvinfo : EIATTR_COOP_GROUP_MASK_REGIDS
	.align		4
        /*0078*/ 	.byte	0x04, 0x29
        /*007a*/ 	.short	(.L_97 - .L_96)


	//   ....[0]....
.L_96:
        /*007c*/ 	.word	0xffffffff


	//   ....[1]....
        /*0080*/ 	.word	0xffffffff


	//   ....[2]....
        /*0084*/ 	.word	0xffffffff


	//   ....[3]....
        /*0088*/ 	.word	0xffffffff


	//   ....[4]....
        /*008c*/ 	.word	0xffffffff


	//   ....[5]....
        /*0090*/ 	.word	0xffffffff


	//   ....[6]....
        /*0094*/ 	.word	0xffffffff


	//   ....[7]....
        /*0098*/ 	.word	0xffffffff


	//   ....[8]....
        /*009c*/ 	.word	0xffffffff


	//   ....[9]....
        /*00a0*/ 	.word	0xffffffff


	//----- nvinfo : EIATTR_COOP_GROUP_INSTR_OFFSETS
	.align		4
.L_97:
        /*00a4*/ 	.byte	0x04, 0x28
        /*00a6*/ 	.short	(.L_99 - .L_98)


	//   ....[0]....
.L_98:
        /*00a8*/ 	.word	0x00000280


	//   ....[1]....
        /*00ac*/ 	.word	0x000002e0


	//   ....[2]....
        /*00b0*/ 	.word	0x00000300


	//   ....[3]....
        /*00b4*/ 	.word	0x00000320


	//   ....[4]....
        /*00b8*/ 	.word	0x00000340


	//   ....[5]....
        /*00bc*/ 	.word	0x00000390


	//   ....[6]....
        /*00c0*/ 	.word	0x000003b0


	//   ....[7]....
        /*00c4*/ 	.word	0x000003d0


	//   ....[8]....
        /*00c8*/ 	.word	0x000003f0


	//   ....[9]....
        /*00cc*/ 	.word	0x00000410


	//----- nvinfo : EIATTR_VRC_CTA_INIT_COUNT
	.align		4
.L_99:
        /*00d0*/ 	.byte	0x02, 0x4a
	.zero		1
	.zero		1


	//----- nvinfo : EIATTR_EXIT_INSTR_OFFSETS
	.align		4
        /*00d4*/ 	.byte	0x04, 0x1c
        /*00d6*/ 	.short	(.L_101 - .L_100)


	//   ....[0]....
.L_100:
        /*00d8*/ 	.word	0x000004b0


	//   ....[1]....
        /*00dc*/ 	.word	0x00000600


	//----- nvinfo : EIATTR_CRS_STACK_SIZE
	.align		4
.L_101:
        /*00e0*/ 	.byte	0x04, 0x1e
        /*00e2*/ 	.short	(.L_103 - .L_102)
.L_102:
        /*00e4*/ 	.word	0x00000000


	//----- nvinfo : EIATTR_CBANK_PARAM_SIZE
	.align		4
.L_103:
        /*00e8*/ 	.byte	0x03, 0x19
        /*00ea*/ 	.short	0x0028


	//----- nvinfo : EIATTR_PARAM_CBANK
	.align		4
        /*00ec*/ 	.byte	0x04, 0x0a
        /*00ee*/ 	.short	(.L_105 - .L_104)
	.align		4
.L_104:
        /*00f0*/ 	.word	index@(.nv.constant0._Z21calClustersDistkernelIfEvPKT_S2_PiPfii)
        /*00f4*/ 	.short	0x0380
        /*00f6*/ 	.short	0x0028


	//----- nvinfo : EIATTR_SW_WAR
	.align		4
.L_105:
        /*00f8*/ 	.byte	0x04, 0x36
        /*00fa*/ 	.short	(.L_107 - .L_106)
.L_106:
        /*00fc*/ 	.word	0x00000008
.L_107:


//--------------------- .nv.info._Z6initV2IiEvPT_S0_i --------------------------
	.section	.nv.info._Z6initV2IiEvPT_S0_i,"",@"SHT_CUDA_INFO"
	.sectionflags	@""
	.align	4


	//----- nvinfo : EIATTR_CUDA_API_VERSION
	.align		4
        /*0000*/ 	.byte	0x04, 0x37
        /*0002*/ 	.short	(.L_109 - .L_108)
.L_108:
        /*0004*/ 	.word	0x00000082


	//----- nvinfo : EIATTR_KPARAM_INFO
	.align		4
.L_109:
        /*0008*/ 	.byte	0x04, 0x17
        /*000a*/ 	.short	(.L_111 - .L_110)
.L_110:
        /*000c*/ 	.word	0x00000000
        /*0010*/ 	.short	0x0002
        /*0012*/ 	.short	0x000c
        /*0014*/ 	.byte	0x00, 0xf0, 0x11, 0x00


	//----- nvinfo : EIATTR_KPARAM_INFO
	.align		4
.L_111:
        /*0018*/ 	.byte	0x04, 0x17
        /*001a*/ 	.short	(.L_113 - .L_112)
.L_112:
        /*001c*/ 	.word	0x00000000
        /*0020*/ 	.short	0x0001
        /*0022*/ 	.short	0x0008
        /*0024*/ 	.byte	0x00, 0xf0, 0x11, 0x00


	//----- nvinfo : EIATTR_KPARAM_INFO
	.align		4
.L_113:
        /*0028*/ 	.byte	0x04, 0x17
        /*002a*/ 	.short	(.L_115 - .L_114)
.L_114:
        /*002c*/ 	.word	0x00000000
        /*0030*/ 	.short	0x0000
        /*0032*/ 	.short	0x0000
        /*0034*/ 	.byte	0x00, 0xf5, 0x21, 0x00


	//----- nvinfo : EIATTR_SPARSE_MMA_MASK
	.align		4
.L_115:
        /*0038*/ 	.byte	0x03, 0x50
        /*003a*/ 	.short	0x0000


	//----- nvinfo : EIATTR_MAXREG_COUNT
	.align		4
        /*003c*/ 	.byte	0x03, 0x1b
        /*003e*/ 	.short	0x00ff


	//----- nvinfo : EIATTR_MERCURY_ISA_VERSION
	.align		4
        /*0040*/ 	.byte	0x03, 0x5f
        /*0042*/ 	.short	0x0101


	//----- nvinfo : EIATTR_VRC_CTA_INIT_COUNT
	.align		4
        /*0044*/ 	.byte	0x02, 0x4a
	.zero		1
	.zero		1


	//----- nvinfo : EIATTR_EXIT_INSTR_OFFSETS
	.align		4
        /*0048*/ 	.byte	0x04, 0x1c
        /*004a*/ 	.short	(.L_117 - .L_116)


	//   ....[0]....
.L_116:
        /*004c*/ 	.word	0x00000070


	//   ....[1]....
        /*0050*/ 	.word	0x000000d0


	//----- nvinfo : EIATTR_CBANK_PARAM_SIZE
	.align		4
.L_117:
        /*0054*/ 	.byte	0x03, 0x19
        /*0056*/ 	.short	0x0010


	//----- nvinfo : EIATTR_PARAM_CBANK
	.align		4
        /*0058*/ 	.byte	0x04, 0x0a
        /*005a*/ 	.short	(.L_119 - .L_118)
	.align		4
.L_118:
        /*005c*/ 	.word	index@(.nv.constant0._Z6initV2IiEvPT_S0_i)
        /*0060*/ 	.short	0x0380
        /*0062*/ 	.short	0x0010


	//----- nvinfo : EIATTR_SW_WAR
	.align		4
.L_119:
        /*0064*/ 	.byte	0x04, 0x36
        /*0066*/ 	.short	(.L_121 - .L_120)
.L_120:
        /*0068*/ 	.word	0x00000008
.L_121:


//--------------------- .nv.info._Z11vec1DReduceI5SumOpEvPfS1_i --------------------------
	.section	.nv.info._Z11vec1DReduceI5SumOpEvPfS1_i,"",@"SHT_CUDA_INFO"
	.sectionflags	@""
	.align	4


	//----- nvinfo : EIATTR_CUDA_API_VERSION
	.align		4
        /*0000*/ 	.byte	0x04, 0x37
        /*0002*/ 	.short	(.L_123 - .L_122)
.L_122:
        /*0004*/ 	.word	0x00000082


	//----- nvinfo : EIATTR_KPARAM_INFO
	.align		4
.L_123:
        /*0008*/ 	.byte	0x04, 0x17
        /*000a*/ 	.short	(.L_125 - .L_124)
.L_124:
        /*000c*/ 	.word	0x00000000
        /*0010*/ 	.short	0x0002
        /*0012*/ 	.short	0x0010
        /*0014*/ 	.byte	0x00, 0xf0, 0x11, 0x00


	//----- nvinfo : EIATTR_KPARAM_INFO
	.align		4
.L_125:
        /*0018*/ 	.byte	0x04, 0x17
        /*001a*/ 	.short	(.L_127 - .L_126)
.L_126:
        /*001c*/ 	.word	0x00000000
        /*0020*/ 	.short	0x0001
        /*0022*/ 	.short	0x0008
        /*0024*/ 	.byte	0x00, 0xf5, 0x21, 0x00


	//----- nvinfo : EIATTR_KPARAM_INFO
	.align		4
.L_127:
        /*0028*/ 	.byte	0x04, 0x17
        /*002a*/ 	.short	(.L_129 - .L_128)
.L_128:
        /*002c*/ 	.word	0x00000000
        /*0030*/ 	.short	0x0000
        /*0032*/ 	.short	0x0000
        /*0034*/ 	.byte	0x00, 0xf5, 0x21, 0x00


	//----- nvinfo : EIATTR_SPARSE_MMA_MASK
	.align		4
.L_129:
        /*0038*/ 	.byte	0x03, 0x50
        /*003a*/ 	.short	0x0000


	//----- nvinfo : EIATTR_MAXREG_COUNT
	.align		4
        /*003c*/ 	.byte	0x03, 0x1b
        /*003e*/ 	.short	0x00ff


	//----- nvinfo : EIATTR_NUM_BARRIERS
	.align		4
        /*0040*/ 	.byte	0x02, 0x4c
        /*0042*/ 	.byte	0x01
	.zero		1


	//----- nvinfo : EIATTR_MERCURY_ISA_VERSION
	.align		4
        /*0044*/ 	.byte	0x03, 0x5f
        /*0046*/ 	.short	0x0101


	//----- nvinfo : EIATTR_COOP_GROUP_MASK_REGIDS
	.align		4
        /*0048*/ 	.byte	0x04, 0x29
        /*004a*/ 	.short	(.L_131 - .L_130)


	//   ....[0]....
.L_130:
        /*004c*/ 	.word	0xffffffff


	//   ....[1]....
        /*0050*/ 	.word	0xffffffff


	//   ....[2]....
        /*0054*/ 	.word	0xffffffff


	//   ....[3]....
        /*0058*/ 	.word	0xffffffff


	//   ....[4]....
        /*005c*/ 	.word	0xffffffff


	//   ....[5]....
        /*0060*/ 	.word	0xffffffff


	//   ....[6]....
        /*0064*/ 	.word	0xffffffff


	//   ....[7]....
        /*0068*/ 	.word	0xffffffff


	//   ....[8]....
        /*006c*/ 	.word	0xffffffff


	//   ....[9]....
        /*0070*/ 	.word	0xffffffff


	//----- nvinfo : EIATTR_COOP_GROUP_INSTR_OFFSETS
	.align		4
.L_131:
        /*0074*/ 	.byte	0x04, 0x28
        /*0076*/ 	.short	(.L_133 - .L_132)


	//   ....[0]....
.L_132:
        /*0078*/ 	.word	0x00000160


	//   ....[1]....
        /*007c*/ 	.word	0x000001c0


	//   ....[2]....
        /*0080*/ 	.word	0x000001f0


	//   ....[3]....
        /*0084*/ 	.word	0x00000240


	//   ....[4]....
        /*0088*/ 	.word	0x000002b0


	//   ....[5]....
        /*008c*/ 	.word	0x00000310


	//   ....[6]....
        /*0090*/ 	.word	0x00000330


	//   ....[7]....
        /*0094*/ 	.word	0x00000350


	//   ....[8]....
        /*0098*/ 	.word	0x00000370


	//   ....[9]....
        /*009c*/ 	.word	0x00000390


	//----- nvinfo : EIATTR_VRC_CTA_INIT_COUNT
	.align		4
.L_133:
        /*00a0*/ 	.byte	0x02, 0x4a
	.zero		1
	.zero		1


	//----- nvinfo : EIATTR_EXIT_INSTR_OFFSETS
	.align		4
        /*00a4*/ 	.byte	0x04, 0x1c
        /*00a6*/ 	.short	(.L_135 - .L_134)


	//   ....[0]....
.L_134:
        /*00a8*/ 	.word	0x000003a0


	//   ....[1]....
        /*00ac*/ 	.word	0x000003f0


	//----- nvinfo : EIATTR_CRS_STACK_SIZE
	.align		4
.L_135:
        /*00b0*/ 	.byte	0x04, 0x1e
        /*00b2*/ 	.short	(.L_137 - .L_136)
.L_136:
        /*00b4*/ 	.word	0x00000000


	//----- nvinfo : EIATTR_CBANK_PARAM_SIZE
	.align		4
.L_137:
        /*00b8*/ 	.byte	0x03, 0x19
        /*00ba*/ 	.short	0x0014


	//----- nvinfo : EIATTR_PARAM_CBANK
	.align		4
        /*00bc*/ 	.byte	0x04, 0x0a
        /*00be*/ 	.short	(.L_139 - .L_138)
	.align		4
.L_138:
        /*00c0*/ 	.word	index@(.nv.constant0._Z11vec1DReduceI5SumOpEvPfS1_i)
        /*00c4*/ 	.short	0x0380
        /*00c6*/ 	.short	0x0014


	//----- nvinfo : EIATTR_SW_WAR
	.align		4
.L_139:
        /*00c8*/ 	.byte	0x04, 0x36
        /*00ca*/ 	.short	(.L_141 - .L_140)
.L_140:
        /*00cc*/ 	.word	0x00000008
.L_141:


//--------------------- .nv.info._Z12countClusterPiS_i --------------------------
	.section	.nv.info._Z12countClusterPiS_i,"",@"SHT_CUDA_INFO"
	.sectionflags	@""
	.align	4


	//----- nvinfo : EIATTR_CUDA_API_VERSION
	.align		4
        /*0000*/ 	.byte	0x04, 0x37
        /*0002*/ 	.short	(.L_143 - .L_142)
.L_142:
        /*0004*/ 	.word	0x00000082


	//----- nvinfo : EIATTR_KPARAM_INFO
	.align		4
.L_143:
        /*0008*/ 	.byte	0x04, 0x17
        /*000a*/ 	.short	(.L_145 - .L_144)
.L_144:
        /*000c*/ 	.word	0x00000000
        /*0010*/ 	.short	0x0002
        /*0012*/ 	.short	0x0010
        /*0014*/ 	.byte	0x00, 0xf0, 0x11, 0x00


	//----- nvinfo : EIATTR_KPARAM_INFO
	.align		4
.L_145:
        /*0018*/ 	.byte	0x04, 0x17
        /*001a*/ 	.short	(.L_147 - .L_146)
.L_146:
        /*001c*/ 	.word	0x00000000
        /*0020*/ 	.short	0x0001
        /*0022*/ 	.short	0x0008
        /*0024*/ 	.byte	0x00, 0xf5, 0x21, 0x00


	//----- nvinfo : EIATTR_KPARAM_INFO
	.align		4
.L_147:
        /*0028*/ 	.byte	0x04, 0x17
        /*002a*/ 	.short	(.L_149 - .L_148)
.L_148:
        /*002c*/ 	.word	0x00000000
        /*0030*/ 	.short	0x0000
        /*0032*/ 	.short	0x0000
        /*0034*/ 	.byte	0x00, 0xf5, 0x21, 0x00


	//----- nvinfo : EIATTR_SPARSE_MMA_MASK
	.align		4
.L_149:
        /*0038*/ 	.byte	0x03, 0x50
        /*003a*/ 	.short	0x0000


	//----- nvinfo : EIATTR_MAXREG_COUNT
	.align		4
        /*003c*/ 	.byte	0x03, 0x1b
        /*003e*/ 	.short	0x00ff


	//----- nvinfo : EIATTR_MERCURY_ISA_VERSION
	.align		4
        /*0040*/ 	.byte	0x03, 0x5f
        /*0042*/ 	.short	0x0101


	//----- nvinfo : EIATTR_VRC_CTA_INIT_COUNT
	.align		4
        /*0044*/ 	.byte	0x02, 0x4a
	.zero		1
	.zero		1


	//----- nvinfo : EIATTR_EXIT_INSTR_OFFSETS
	.align		4
        /*0048*/ 	.byte	0x04, 0x1c
        /*004a*/ 	.short	(.L_151 - .L_150)


	//   ....[0]....
.L_150:
        /*004c*/ 	.word	0x00000070


	//   ....[1]....
        /*0050*/ 	.word	0x00000100


	//----- nvinfo : EIATTR_CBANK_PARAM_SIZE
	.align		4
.L_151:
        /*0054*/ 	.byte	0x03, 0x19
        /*0056*/ 	.short	0x0014


	//----- nvinfo : EIATTR_PARAM_CBANK
	.align		4
        /*0058*/ 	.byte	0x04, 0x0a
        /*005a*/ 	.short	(.L_153 - .L_152)
	.align		4
.L_152:
        /*005c*/ 	.word	index@(.nv.constant0._Z12countClusterPiS_i)
        /*0060*/ 	.short	0x0380
        /*0062*/ 	.short	0x0014


	//----- nvinfo : EIATTR_SW_WAR
	.align		4
.L_153:
        /*0064*/ 	.byte	0x04, 0x36
        /*0066*/ 	.short	(.L_155 - .L_154)
.L_154:
        /*0068*/ 	.word	0x00000008
.L_155:


//--------------------- .nv.info._Z9histCountPiS_ii --------------------------
	.section	.nv.info._Z9histCountPiS_ii,"",@"SHT_CUDA_INFO"
	.sectionflags	@""
	.align	4


	//----- nvinfo : EIATTR_CUDA_API_VERSION
	.align		4
        /*0000*/ 	.byte	0x04, 0x37
        /*0002*/ 	.short	(.L_157 - .L_156)
.L_156:
        /*0004*/ 	.word	0x00000082


	//----- nvinfo : EIATTR_KPARAM_INFO
	.align		4
.L_157:
        /*0008*/ 	.byte	0x04, 0x17
        /*000a*/ 	.short	(.L_159 - .L_158)
.L_158:
        /*000c*/ 	.word	0x00000000
        /*0010*/ 	.short	0x0003
        /*0012*/ 	.short	0x0014
        /*0014*/ 	.byte	0x00, 0xf0, 0x11, 0x00


	//----- nvinfo : EIATTR_KPARAM_INFO
	.align		4
.L_159:
        /*0018*/ 	.byte	0x04, 0x17
        /*001a*/ 	.short	(.L_161 - .L_160)
.L_160:
        /*001c*/ 	.word	0x00000000
        /*0020*/ 	.short	0x0002
        /*0022*/ 	.short	0x0010
        /*0024*/ 	.byte	0x00, 0xf0, 0x11, 0x00


	//----- nvinfo : EIATTR_KPARAM_INFO
	.align		4
.L_161:
        /*0028*/ 	.byte	0x04, 0x17
        /*002a*/ 	.short	(.L_163 - .L_162)
.L_162:
        /*002c*/ 	.word	0x00000000
        /*0030*/ 	.short	0x0001
        /*0032*/ 	.short	0x0008
        /*0034*/ 	.byte	0x00, 0xf5, 0x21, 0x00


	//----- nvinfo : EIATTR_KPARAM_INFO
	.align		4
.L_163:
        /*0038*/ 	.byte	0x04, 0x17
        /*003a*/ 	.short	(.L_165 - .L_164)
.L_164:
        /*003c*/ 	.word	0x00000000
        /*0040*/ 	.short	0x0000
        /*0042*/ 	.short	0x0000
        /*0044*/ 	.byte	0x00, 0xf5, 0x21, 0x00


	//----- nvinfo : EIATTR_SPARSE_MMA_MASK
	.align		4
.L_165:
        /*0048*/ 	.byte	0x03, 0x50
        /*004a*/ 	.short	0x0000


	//----- nvinfo : EIATTR_MAXREG_COUNT
	.align		4
        /*004c*/ 	.byte	0x03, 0x1b
        /*004e*/ 	.short	0x00ff


	//----- nvinfo : EIATTR_NUM_BARRIERS
	.align		4
        /*0050*/ 	.byte	0x02, 0x4c
        /*0052*/ 	.byte	0x01
	.zero		1


	//----- nvinfo : EIATTR_MERCURY_ISA_VERSION
	.align		4
        /*0054*/ 	.byte	0x03, 0x5f
        /*0056*/ 	.short	0x0101


	//----- nvinfo : EIATTR_VRC_CTA_INIT_COUNT
	.align		4
        /*0058*/ 	.byte	0x02, 0x4a
	.zero		1
	.zero		1


	//----- nvinfo : EIATTR_EXIT_INSTR_OFFSETS
	.align		4
        /*005c*/ 	.byte	0x04, 0x1c
        /*005e*/ 	.short	(.L_167 - .L_166)


	//   ....[0]....
.L_166:
        /*0060*/ 	.word	0x000001e0


	//   ....[1]....
        /*0064*/ 	.word	0x00000230


	//----- nvinfo : EIATTR_CRS_STACK_SIZE
	.align		4
.L_167:
        /*0068*/ 	.byte	0x04, 0x1e
        /*006a*/ 	.short	(.L_169 - .L_168)
.L_168:
        /*006c*/ 	.word	0x00000000


	//----- nvinfo : EIATTR_CBANK_PARAM_SIZE
	.align		4
.L_169:
        /*0070*/ 	.byte	0x03, 0x19
        /*0072*/ 	.short	0x0018


	//----- nvinfo : EIATTR_PARAM_CBANK
	.align		4
        /*0074*/ 	.byte	0x04, 0x0a
        /*0076*/ 	.short	(.L_171 - .L_170)
	.align		4
.L_170:
        /*0078*/ 	.word	index@(.nv.constant0._Z9histCountPiS_ii)
        /*007c*/ 	.short	0x0380
        /*007e*/ 	.short	0x0018


	//----- nvinfo : EIATTR_SW_WAR
	.align		4
.L_171:
        /*0080*/ 	.byte	0x04, 0x36
        /*0082*/ 	.short	(.L_173 - .L_172)
.L_172:
        /*0084*/ 	.word	0x00000008
.L_173:


//--------------------- .nv.callgraph             --------------------------
	.section	.nv.callgraph,"",@"SHT_CUDA_CALLGRAPH"
	.align	4
	.sectionentsize	8
	.align		4
        /*0000*/ 	.word	0x00000000
	.align		4
        /*0004*/ 	.word	0xffffffff
	.align		4
        /*0008*/ 	.word	0x00000000
	.align		4
        /*000c*/ 	.word	0xfffffffe
	.align		4
        /*0010*/ 	.word	0x00000000
	.align		4
        /*0014*/ 	.word	0xfffffffd
	.align		4
        /*0018*/ 	.word	0x00000000
	.align		4
        /*001c*/ 	.word	0xfffffffc


//--------------------- .text._Z6updateIfEvPKT_PS0_PiS4_ii --------------------------
	.section	.text._Z6updateIfEvPKT_PS0_PiS4_ii,"ax",@progbits
	.align	128
        .global         _Z6updateIfEvPKT_PS0_PiS4_ii
        .type           _Z6updateIfEvPKT_PS0_PiS4_ii,@function
        .size           _Z6updateIfEvPKT_PS0_PiS4_ii,(.L_x_36 - _Z6updateIfEvPKT_PS0_PiS4_ii)
        .other          _Z6updateIfEvPKT_PS0_PiS4_ii,@"STO_CUDA_ENTRY STV_DEFAULT"
_Z6updateIfEvPKT_PS0_PiS4_ii:
.text._Z6updateIfEvPKT_PS0_PiS4_ii:
[----:B------:R-:W-:Y:S01]  /*0000*/  LDC R1, c[0x0][0x37c] ;  /* 0x0000df00ff017b82 */ /* 0x000fe20000000800 */
[----:B------:R-:W0:Y:S01]  /*0010*/  S2R R11, SR_TID.X ;  /* 0x00000000000b7919 */ /* 0x000e220000002100 */
[----:B------:R-:W0:Y:S02]  /*0020*/  LDCU UR4, c[0x0][0x3a4] ;  /* 0x00007480ff0477ac */ /* 0x000e240008000800 */
[----:B0-----:R-:W-:-:S13]  /*0030*/  ISETP.GE.AND P0, PT, R11, UR4, PT ;  /* 0x000000040b007c0c */ /* 0x001fda000bf06270 */
[----:B------:R-:W-:Y:S05]  /*0040*/  @P0 EXIT ;  /* 0x000000000000094d */ /* 0x000fea0003800000 */
[----:B------:R-:W0:Y:S01]  /*0050*/  S2R R2, SR_CTAID.X ;  /* 0x0000000000027919 */ /* 0x000e220000002500 */
[----:B------:R-:W0:Y:S01]  /*0060*/  LDC.64 R4, c[0x0][0x390] ;  /* 0x0000e400ff047b82 */ /* 0x000e220000000a00 */
[----:B------:R-:W1:Y:S07]  /*0070*/  LDCU.64 UR4, c[0x0][0x358] ;  /* 0x00006b00ff0477ac */ /* 0x000e6e0008000a00 */
[----:B------:R-:W2:Y:S08]  /*0080*/  LDC.64 R12, c[0x0][0x398] ;  /* 0x0000e600ff0c7b82 */ /* 0x000eb00000000a00 */
[----:B------:R-:W3:Y:S08]  /*0090*/  LDC.64 R8, c[0x0][0x380] ;  /* 0x0000e000ff087b82 */ /* 0x000ef00000000a00 */
[----:B------:R-:W4:Y:S01]  /*00a0*/  LDC.64 R6, c[0x0][0x388] ;  /* 0x0000e200ff067b82 */ /* 0x000f220000000a00 */
[----:B------:R-:W0:Y:S01]  /*00b0*/  LDCU UR6, c[0x0][0x360] ;  /* 0x00006c00ff0677ac */ /* 0x000e220008000800 */
[----:B------:R-:W0:Y:S02]  /*00c0*/  LDCU UR7, c[0x0][0x3a4] ;  /* 0x00007480ff0777ac */ /* 0x000e240008000800 */
[----:B0-----:R-:W-:-:S05]  /*00d0*/  IMAD.WIDE.U32 R4, R2, 0x4, R4 ;  /* 0x0000000402047825 */ /* 0x001fca00078e0004 */
[----:B-1----:R-:W2:Y:S02]  /*00e0*/  LDG.E R10, desc[UR4][R4.64] ;  /* 0x00000004040a7981 */ /* 0x002ea4000c1e1900 */
[----:B--2---:R-:W-:-:S05]  /*00f0*/  IMAD.WIDE R12, R10, 0x4, R12 ;  /* 0x000000040a0c7825 */ /* 0x004fca00078e020c */
[----:B------:R-:W2:Y:S02]  /*0100*/  LDG.E R3, desc[UR4][R12.64] ;  /* 0x000000040c037981 */ /* 0x000ea4000c1e1900 */
[----:B--234-:R-:W-:-:S07]  /*0110*/  I2FP.F32.S32 R3, R3 ;  /* 0x0000000300037245 */ /* 0x01cfce0000201400 */
.L_x_2:
[----:B0-----:R-:W-:-:S04]  /*0120*/  IMAD R5, R2, UR7, R11 ;  /* 0x0000000702057c24 */ /* 0x001fc8000f8e020b */
[----:B------:R-:W-:-:S05]  /*0130*/  IMAD.WIDE.U32 R4, R5, 0x4, R8 ;  /* 0x0000000405047825 */ /* 0x000fca00078e0008 */
[----:B------:R0:W2:Y:S01]  /*0140*/  LDG.E R0, desc[UR4][R4.64] ;  /* 0x0000000404007981 */ /* 0x0000a2000c1e1900 */
[----:B------:R-:W1:Y:S01]  /*0150*/  MUFU.RCP R12, R3 ;  /* 0x00000003000c7308 */ /* 0x000e620000001000 */
[----:B------:R-:W-:Y:S05]  /*0160*/  YIELD ;  /* 0x0000000000007946 */ /* 0x000fea0003800000 */
[----:B------:R-:W-:Y:S01]  /*0170*/  BSSY.RECONVERGENT B0, `(.L_x_0) ;  /* 0x000000f000007945 */ /* 0x000fe20003800200 */
[----:B-1----:R-:W-:-:S04]  /*0180*/  FFMA R13, -R3, R12, 1 ;  /* 0x3f800000030d7423 */ /* 0x002fc8000000010c */
[----:B------:R-:W-:Y:S01]  /*0190*/  FFMA R15, R12, R13, R12 ;  /* 0x0000000d0c0f7223 */ /* 0x000fe2000000000c */
[----:B------:R-:W-:Y:S02]  /*01a0*/  IMAD R13, R10, UR7, R11 ;  /* 0x000000070a0d7c24 */ /* 0x000fe4000f8e020b */
[----:B------:R-:W-:Y:S02]  /*01b0*/  VIADD R11, R11, UR6 ;  /* 0x000000060b0b7c36 */ /* 0x000fe40008000000 */
[----:B0-----:R-:W-:-:S03]  /*01c0*/  IMAD.WIDE R4, R13, 0x4, R6 ;  /* 0x000000040d047825 */ /* 0x001fc600078e0206 */
[----:B------:R-:W-:Y:S01]  /*01d0*/  ISETP.GE.AND P2, PT, R11, UR7, PT ;  /* 0x000000070b007c0c */ /* 0x000fe2000bf46270 */
[----:B--2---:R-:W0:Y:S01]  /*01e0*/  FCHK P0, R0, R3 ;  /* 0x0000000300007302 */ /* 0x004e220000000000 */
[----:B------:R-:W-:-:S04]  /*01f0*/  FFMA R12, R0, R15, RZ ;  /* 0x0000000f000c7223 */ /* 0x000fc800000000ff */
[----:B------:R-:W-:-:S04]  /*0200*/  FFMA R14, -R3, R12, R0 ;  /* 0x0000000c030e7223 */ /* 0x000fc80000000100 */
[----:B------:R-:W-:Y:S01]  /*0210*/  FFMA R15, R15, R14, R12 ;  /* 0x0000000e0f0f7223 */ /* 0x000fe2000000000c */
[----:B0-----:R-:W-:Y:S06]  /*0220*/  @!P0 BRA `(.L_x_1) ;  /* 0x00000000000c8947 */ /* 0x001fec0003800000 */
[----:B------:R-:W-:-:S07]  /*0230*/  MOV R12, 0x250 ;  /* 0x00000250000c7802 */ /* 0x000fce0000000f00 */
[----:B------:R-:W-:Y:S05]  /*0240*/  CALL.REL.NOINC `($__internal_0_$__cuda_sm3x_div_rn_noftz_f32_slowpath) ;  /* 0x0000000000147944 */ /* 0x000fea0003c00000 */
[----:B------:R-:W-:-:S07]  /*0250*/  IMAD.MOV.U32 R15, RZ, RZ, R0 ;  /* 0x000000ffff0f7224 */ /* 0x000fce00078e0000 */
.L_x_1:
[----:B------:R-:W-:Y:S05]  /*0260*/  BSYNC.RECONVERGENT B0 ;  /* 0x0000000000007941 */ /* 0x000fea0003800200 */
.L_x_0:
[----:B------:R0:W-:Y:S01]  /*0270*/  REDG.E.ADD.F32.FTZ.RN.STRONG.GPU desc[UR4][R4.64], R15 ;  /* 0x0000000f040079a6 */ /* 0x0001e2000c12f304 */
[----:B------:R-:W-:Y:S05]  /*0280*/  @!P2 BRA `(.L_x_2) ;  /* 0xfffffffc00a4a947 */ /* 0x000fea000383ffff */
[----:B------:R-:W-:Y:S05]  /*0290*/  EXIT ;  /* 0x000000000000794d */ /* 0x000fea0003800000 */
        .weak           $__internal_0_$__cuda_sm3x_div_rn_noftz_f32_slowpath
        .type           $__internal_0_$__cuda_sm3x_div_rn_noftz_f32_slowpath,@function
        .size           $__internal_0_$__cuda_sm3x_div_rn_noftz_f32_slowpath,(.L_x_36 - $__internal_0_$__cuda_sm3x_div_rn_noftz_f32_slowpath)
$__internal_0_$__cuda_sm3x_div_rn_noftz_f32_slowpath:
[--C-:B------:R-:W-:Y:S01]  /*02a0*/  SHF.R.U32.HI R13, RZ, 0x17, R3.reuse ;  /* 0x00000017ff0d7819 */ /* 0x100fe20000011603 */
[----:B------:R-:W-:Y:S01]  /*02b0*/  BSSY.RECONVERGENT B1, `(.L_x_3) ;  /* 0x0000064000017945 */ /* 0x000fe20003800200 */
[--C-:B------:R-:W-:Y:S01]  /*02c0*/  SHF.R.U32.HI R14, RZ, 0x17, R0.reuse ;  /* 0x00000017ff0e7819 */ /* 0x100fe20000011600 */
[----:B------:R-:W-:Y:S01]  /*02d0*/  IMAD.MOV.U32 R15, RZ, RZ, R0 ;  /* 0x000000ffff0f7224 */ /* 0x000fe200078e0000 */
[----:B------:R-:W-:Y:S01]  /*02e0*/  LOP3.LUT R13, R13, 0xff, RZ, 0xc0, !PT ;  /* 0x000000ff0d0d7812 */ /* 0x000fe200078ec0ff */
[----:B------:R-:W-:Y:S01]  /*02f0*/  IMAD.MOV.U32 R16, RZ, RZ, R3 ;  /* 0x000000ffff107224 */ /* 0x000fe200078e0003 */
[----:B------:R-:W-:-:S03]  /*0300*/  LOP3.LUT R20, R14, 0xff, RZ, 0xc0, !PT ;  /* 0x000000ff0e147812 */ /* 0x000fc600078ec0ff */
[----:B------:R-:W-:Y:S02]  /*0310*/  VIADD R17, R13, 0xffffffff ;  /* 0xffffffff0d117836 */ /* 0x000fe40000000000 */
[----:B------:R-:W-:-:S03]  /*0320*/  VIADD R18, R20, 0xffffffff ;  /* 0xffffffff14127836 */ /* 0x000fc60000000000 */
[----:B------:R-:W-:-:S04]  /*0330*/  ISETP.GT.U32.AND P0, PT, R17, 0xfd, PT ;  /* 0x000000fd1100780c */ /* 0x000fc80003f04070 */
[----:B------:R-:W-:-:S13]  /*0340*/  ISETP.GT.U32.OR P0, PT, R18, 0xfd, P0 ;  /* 0x000000fd1200780c */ /* 0x000fda0000704470 */
[----:B------:R-:W-:Y:S01]  /*0350*/  @!P0 IMAD.MOV.U32 R14, RZ, RZ, RZ ;  /* 0x000000ffff0e8224 */ /* 0x000fe200078e00ff */
[----:B------:R-:W-:Y:S06]  /*0360*/  @!P0 BRA `(.L_x_4) ;  /* 0x00000000005c8947 */ /* 0x000fec0003800000 */
[----:B------:R-:W-:Y:S02]  /*0370*/  FSETP.GTU.FTZ.AND P1, PT, |R3|, +INF , PT ;  /* 0x7f8000000300780b */ /* 0x000fe40003f3c200 */
[----:B------:R-:W-:-:S04]  /*0380*/  FSETP.GTU.FTZ.AND P0, PT, |R0|, +INF , PT ;  /* 0x7f8000000000780b */ /* 0x000fc80003f1c200 */
[----:B------:R-:W-:-:S13]  /*0390*/  PLOP3.LUT P0, PT, P0, P1, PT, 0xf8, 0x8f ;  /* 0x00000000008f781c */ /* 0x000fda0000703f70 */
[----:B------:R-:W-:Y:S05]  /*03a0*/  @P0 BRA `(.L_x_5) ;  /* 0x00000004004c0947 */ /* 0x000fea0003800000 */
[----:B------:R-:W-:-:S13]  /*03b0*/  LOP3.LUT P0, RZ, R16, 0x7fffffff, R15, 0xc8, !PT ;  /* 0x7fffffff10ff7812 */ /* 0x000fda000780c80f */
[----:B------:R-:W-:Y:S05]  /*03c0*/  @!P0 BRA `(.L_x_6) ;  /* 0x00000004003c8947 */ /* 0x000fea0003800000 */
[C---:B------:R-:W-:Y:S02]  /*03d0*/  FSETP.NEU.FTZ.AND P3, PT, |R0|.reuse, +INF , PT ;  /* 0x7f8000000000780b */ /* 0x040fe40003f7d200 */
[----:B------:R-:W-:Y:S02]  /*03e0*/  FSETP.NEU.FTZ.AND P1, PT, |R3|, +INF , PT ;  /* 0x7f8000000300780b */ /* 0x000fe40003f3d200 */
[----:B------:R-:W-:-:S11]  /*03f0*/  FSETP.NEU.FTZ.AND P0, PT, |R0|, +INF , PT ;  /* 0x7f8000000000780b */ /* 0x000fd60003f1d200 */
[----:B------:R-:W-:Y:S05]  /*0400*/  @!P1 BRA !P3, `(.L_x_6) ;  /* 0x00000004002c9947 */ /* 0x000fea0005800000 */
[----:B------:R-:W-:-:S04]  /*0410*/  LOP3.LUT P3, RZ, R15, 0x7fffffff, RZ, 0xc0, !PT ;  /* 0x7fffffff0fff7812 */ /* 0x000fc8000786c0ff */
[----:B------:R-:W-:-:S13]  /*0420*/  PLOP3.LUT P1, PT, P1, P3, PT, 0x2f, 0xf2 ;  /* 0x0000000000f2781c */ /* 0x000fda0000f26577 */
[----:B------:R-:W-:Y:S05]  /*0430*/  @P1 BRA `(.L_x_7) ;  /* 0x0000000400181947 */ /* 0x000fea0003800000 */
[----:B------:R-:W-:-:S04]  /*0440*/  LOP3.LUT P1, RZ, R16, 0x7fffffff, RZ, 0xc0, !PT ;  /* 0x7fffffff10ff7812 */ /* 0x000fc8000782c0ff */
[----:B------:R-:W-:-:S13]  /*0450*/  PLOP3.LUT P0, PT, P0, P1, PT, 0x2f, 0xf2 ;  /* 0x0000000000f2781c */ /* 0x000fda0000702577 */
[----:B------:R-:W-:Y:S05]  /*0460*/  @P0 BRA `(.L_x_8) ;  /* 0x0000000400000947 */ /* 0x000fea0003800000 */
[----:B------:R-:W-:Y:S02]  /*0470*/  ISETP.GE.AND P0, PT, R18, RZ, PT ;  /* 0x000000ff1200720c */ /* 0x000fe40003f06270 */
[----:B------:R-:W-:-:S11]  /*0480*/  ISETP.GE.AND P1, PT, R17, RZ, PT ;  /* 0x000000ff1100720c */ /* 0x000fd60003f26270 */
[----:B------:R-:W-:Y:S02]  /*0490*/  @P0 IMAD.MOV.U32 R14, RZ, RZ, RZ ;  /* 0x000000ffff0e0224 */ /* 0x000fe400078e00ff */
[----:B------:R-:W-:Y:S01]  /*04a0*/  @!P0 FFMA R15, R0, 1.84467440737095516160e+19, RZ ;  /* 0x5f800000000f8823 */ /* 0x000fe200000000ff */
[----:B------:R-:W-:Y:S02]  /*04b0*/  @!P0 IMAD.MOV.U32 R14, RZ, RZ, -0x40 ;  /* 0xffffffc0ff0e8424 */ /* 0x000fe400078e00ff */
[----:B------:R-:W-:Y:S02]  /*04c0*/  @!P1 FFMA R16, R3, 1.84467440737095516160e+19, RZ ;  /* 0x5f80000003109823 */ /* 0x000fe400000000ff */
[----:B------:R-:W-:-:S07]  /*04d0*/  @!P1 VIADD R14, R14, 0x40 ;  /* 0x000000400e0e9836 */ /* 0x000fce0000000000 */
.L_x_4:
[----:B------:R-:W-:Y:S01]  /*04e0*/  LEA R17, R13, 0xc0800000, 0x17 ;  /* 0xc08000000d117811 */ /* 0x000fe200078eb8ff */
[----:B------:R-:W-:Y:S04]  /*04f0*/  BSSY.RECONVERGENT B2, `(.L_x_9) ;  /* 0x0000036000027945 */ /* 0x000fe80003800200 */
[----:B------:R-:W-:Y:S02]  /*0500*/  IMAD.IADD R17, R16, 0x1, -R17 ;  /* 0x0000000110117824 */ /* 0x000fe400078e0a11 */
[----:B------:R-:W-:Y:S02]  /*0510*/  VIADD R16, R20, 0xffffff81 ;  /* 0xffffff8114107836 */ /* 0x000fe40000000000 */
[----:B------:R0:W1:Y:S01]  /*0520*/  MUFU.RCP R18, R17 ;  /* 0x0000001100127308 */ /* 0x0000620000001000 */
[----:B------:R-:W-:Y:S01]  /*0530*/  FADD.FTZ R19, -R17, -RZ ;  /* 0x800000ff11137221 */ /* 0x000fe20000010100 */
[C---:B------:R-:W-:Y:S01]  /*0540*/  IMAD R0, R16.reuse, -0x800000, R15 ;  /* 0xff80000010007824 */ /* 0x040fe200078e020f */
[----:B0-----:R-:W-:-:S05]  /*0550*/  IADD3 R17, PT, PT, R16, 0x7f, -R13 ;  /* 0x0000007f10117810 */ /* 0x001fca0007ffe80d */
[----:B------:R-:W-:Y:S02]  /*0560*/  IMAD.IADD R17, R17, 0x1, R14 ;  /* 0x0000000111117824 */ /* 0x000fe400078e020e */
[----:B-1----:R-:W-:-:S04]  /*0570*/  FFMA R21, R18, R19, 1 ;  /* 0x3f80000012157423 */ /* 0x002fc80000000013 */
[----:B------:R-:W-:-:S04]  /*0580*/  FFMA R15, R18, R21, R18 ;  /* 0x00000015120f7223 */ /* 0x000fc80000000012 */
[----:B------:R-:W-:-:S04]  /*0590*/  FFMA R18, R0, R15, RZ ;  /* 0x0000000f00127223 */ /* 0x000fc800000000ff */
[----:B------:R-:W-:-:S04]  /*05a0*/  FFMA R20, R19, R18, R0 ;  /* 0x0000001213147223 */ /* 0x000fc80000000000 */
[----:B------:R-:W-:-:S04]  /*05b0*/  FFMA R20, R15, R20, R18 ;  /* 0x000000140f147223 */ /* 0x000fc80000000012 */
[----:B------:R-:W-:-:S04]  /*05c0*/  FFMA R19, R19, R20, R0 ;  /* 0x0000001413137223 */ /* 0x000fc80000000000 */
[----:B------:R-:W-:-:S05]  /*05d0*/  FFMA R0, R15, R19, R20 ;  /* 0x000000130f007223 */ /* 0x000fca0000000014 */
[----:B------:R-:W-:-:S04]  /*05e0*/  SHF.R.U32.HI R13, RZ, 0x17, R0 ;  /* 0x00000017ff0d7819 */ /* 0x000fc80000011600 */
[----:B------:R-:W-:-:S05]  /*05f0*/  LOP3.LUT R13, R13, 0xff, RZ, 0xc0, !PT ;  /* 0x000000ff0d0d7812 */ /* 0x000fca00078ec0ff */
[----:B------:R-:W-:-:S04]  /*0600*/  IMAD.IADD R18, R13, 0x1, R17 ;  /* 0x000000010d127824 */ /* 0x000fc800078e0211 */
[----:B------:R-:W-:-:S05]  /*0610*/  VIADD R13, R18, 0xffffffff ;  /* 0xffffffff120d7836 */ /* 0x000fca0000000000 */
[----:B------:R-:W-:-:S13]  /*0620*/  ISETP.GE.U32.AND P0, PT, R13, 0xfe, PT ;  /* 0x000000fe0d00780c */ /* 0x000fda0003f06070 */
[----:B------:R-:W-:Y:S05]  /*0630*/  @!P0 BRA `(.L_x_10) ;  /* 0x0000000000808947 */ /* 0x000fea0003800000 */
[----:B------:R-:W-:-:S13]  /*0640*/  ISETP.GT.AND P0, PT, R18, 0xfe, PT ;  /* 0x000000fe1200780c */ /* 0x000fda0003f04270 */
[----:B------:R-:W-:Y:S05]  /*0650*/  @P0 BRA `(.L_x_11) ;  /* 0x00000000006c0947 */ /* 0x000fea0003800000 */
[----:B------:R-:W-:-:S13]  /*0660*/  ISETP.GE.AND P0, PT, R18, 0x1, PT ;  /* 0x000000011200780c */ /* 0x000fda0003f06270 */
[----:B------:R-:W-:Y:S05]  /*0670*/  @P0 BRA `(.L_x_12) ;  /* 0x0000000000740947 */ /* 0x000fea0003800000 */
[----:B------:R-:W-:Y:S02]  /*0680*/  ISETP.GE.AND P0, PT, R18, -0x18, PT ;  /* 0xffffffe81200780c */ /* 0x000fe40003f06270 */
[----:B------:R-:W-:-:S11]  /*0690*/  LOP3.LUT R0, R0, 0x80000000, RZ, 0xc0, !PT ;  /* 0x8000000000007812 */ /* 0x000fd600078ec0ff */
[----:B------:R-:W-:Y:S05]  /*06a0*/  @!P0 BRA `(.L_x_12) ;  /* 0x0000000000688947 */ /* 0x000fea0003800000 */
[CCC-:B------:R-:W-:Y:S01]  /*06b0*/  FFMA.RZ R13, R15.reuse, R19.reuse, R20.reuse ;  /* 0x000000130f0d7223 */ /* 0x1c0fe2000000c014 */
[-C--:B------:R-:W-:Y:S01]  /*06c0*/  FFMA.RM R14, R15, R19.reuse, R20 ;  /* 0x000000130f0e7223 */ /* 0x080fe20000004014 */
[----:B------:R-:W-:Y:S01]  /*06d0*/  IMAD.MOV R17, RZ, RZ, -R18 ;  /* 0x000000ffff117224 */ /* 0x000fe200078e0a12 */
[C---:B------:R-:W-:Y:S02]  /*06e0*/  ISETP.NE.AND P3, PT, R18.reuse, RZ, PT ;  /* 0x000000ff1200720c */ /* 0x040fe40003f65270 */
[----:B------:R-:W-:Y:S01]  /*06f0*/  LOP3.LUT R16, R13, 0x7fffff, RZ, 0xc0, !PT ;  /* 0x007fffff0d107812 */ /* 0x000fe200078ec0ff */
[----:B------:R-:W-:Y:S01]  /*0700*/  FFMA.RP R13, R15, R19, R20 ;  /* 0x000000130f0d7223 */ /* 0x000fe20000008014 */
[C---:B------:R-:W-:Y:S01]  /*0710*/  VIADD R15, R18.reuse, 0x20 ;  /* 0x00000020120f7836 */ /* 0x040fe20000000000 */
[----:B------:R-:W-:Y:S02]  /*0720*/  ISETP.NE.AND P1, PT, R18, RZ, PT ;  /* 0x000000ff1200720c */ /* 0x000fe40003f25270 */
[----:B------:R-:W-:-:S02]  /*0730*/  LOP3.LUT R16, R16, 0x800000, RZ, 0xfc, !PT ;  /* 0x0080000010107812 */ /* 0x000fc400078efcff */
[----:B------:R-:W-:Y:S02]  /*0740*/  FSETP.NEU.FTZ.AND P0, PT, R13, R14, PT ;  /* 0x0000000e0d00720b */ /* 0x000fe40003f1d000 */
[----:B------:R-:W-:Y:S02]  /*0750*/  SHF.L.U32 R15, R16, R15, RZ ;  /* 0x0000000f100f7219 */ /* 0x000fe400000006ff */
[----:B------:R-:W-:Y:S02]  /*0760*/  SEL R13, R17, RZ, P3 ;  /* 0x000000ff110d7207 */ /* 0x000fe40001800000 */
[----:B------:R-:W-:Y:S02]  /*0770*/  ISETP.NE.AND P1, PT, R15, RZ, P1 ;  /* 0x000000ff0f00720c */ /* 0x000fe40000f25270 */
[----:B------:R-:W-:Y:S02]  /*0780*/  SHF.R.U32.HI R13, RZ, R13, R16 ;  /* 0x0000000dff0d7219 */ /* 0x000fe40000011610 */
[----:B------:R-:W-:-:S02]  /*0790*/  PLOP3.LUT P0, PT, P0, P1, PT, 0xf8, 0x8f ;  /* 0x00000000008f781c */ /* 0x000fc40000703f70 */
[----:B------:R-:W-:Y:S02]  /*07a0*/  SHF.R.U32.HI R15, RZ, 0x1, R13 ;  /* 0x00000001ff0f7819 */ /* 0x000fe4000001160d */
[----:B------:R-:W-:-:S04]  /*07b0*/  SEL R14, RZ, 0x1, !P0 ;  /* 0x00000001ff0e7807 */ /* 0x000fc80004000000 */
[----:B------:R-:W-:-:S04]  /*07c0*/  LOP3.LUT R14, R14, 0x1, R15, 0xf8, !PT ;  /* 0x000000010e0e7812 */ /* 0x000fc800078ef80f */
[----:B------:R-:W-:-:S05]  /*07d0*/  LOP3.LUT R14, R14, R13, RZ, 0xc0, !PT ;  /* 0x0000000d0e0e7212 */ /* 0x000fca00078ec0ff */
[----:B------:R-:W-:-:S05]  /*07e0*/  IMAD.IADD R15, R15, 0x1, R14 ;  /* 0x000000010f0f7824 */ /* 0x000fca00078e020e */
[----:B------:R-:W-:Y:S01]  /*07f0*/  LOP3.LUT R0, R15, R0, RZ, 0xfc, !PT ;  /* 0x000000000f007212 */ /* 0x000fe200078efcff */
[----:B------:R-:W-:Y:S06]  /*0800*/  BRA `(.L_x_12) ;  /* 0x0000000000107947 */ /* 0x000fec0003800000 */
.L_x_11:
[----:B------:R-:W-:-:S04]  /*0810*/  LOP3.LUT R0, R0, 0x80000000, RZ, 0xc0, !PT ;  /* 0x8000000000007812 */ /* 0x000fc800078ec0ff */
[----:B------:R-:W-:Y:S01]  /*0820*/  LOP3.LUT R0, R0, 0x7f800000, RZ, 0xfc, !PT ;  /* 0x7f80000000007812 */ /* 0x000fe200078efcff */
[----:B------:R-:W-:Y:S06]  /*0830*/  BRA `(.L_x_12) ;  /* 0x0000000000047947 */ /* 0x000fec0003800000 */
.L_x_10:
[----:B------:R-:W-:-:S07]  /*0840*/  IMAD R0, R17, 0x800000, R0 ;  /* 0x0080000011007824 */ /* 0x000fce00078e0200 */
.L_x_12:
[----:B------:R-:W-:Y:S05]  /*0850*/  BSYNC.RECONVERGENT B2 ;  /* 0x0000000000027941 */ /* 0x000fea0003800200 */
.L_x_9:
[----:B------:R-:W-:Y:S05]  /*0860*/  BRA `(.L_x_13) ;  /* 0x0000000000207947 */ /* 0x000fea0003800000 */
.L_x_8:
[----:B------:R-:W-:-:S04]  /*0870*/  LOP3.LUT R0, R16, 0x80000000, R15, 0x48, !PT ;  /* 0x8000000010007812 */ /* 0x000fc800078e480f */
[----:B------:R-:W-:Y:S01]  /*0880*/  LOP3.LUT R0, R0, 0x7f800000, RZ, 0xfc, !PT ;  /* 0x7f80000000007812 */ /* 0x000fe200078efcff */
[----:B------:R-:W-:Y:S06]  /*0890*/  BRA `(.L_x_13) ;  /* 0x0000000000147947 */ /* 0x000fec0003800000 */
.L_x_7:
[----:B------:R-:W-:Y:S01]  /*08a0*/  LOP3.LUT R0, R16, 0x80000000, R15, 0x48, !PT ;  /* 0x8000000010007812 */ /* 0x000fe200078e480f */
[----:B------:R-:W-:Y:S06]  /*08b0*/  BRA `(.L_x_13) ;  /* 0x00000000000c7947 */ /* 0x000fec0003800000 */
.L_x_6:
[----:B------:R-:W0:Y:S01]  /*08c0*/  MUFU.RSQ R0, -QNAN ;  /* 0xffc0000000007908 */ /* 0x000e220000001400 */
[----:B------:R-:W-:Y:S05]  /*08d0*/  BRA `(.L_x_13) ;  /* 0x0000000000047947 */ /* 0x000fea0003800000 */
.L_x_5:
[----:B------:R-:W-:-:S07]  /*08e0*/  FADD.FTZ R0, R0, R3 ;  /* 0x0000000300007221 */ /* 0x000fce0000010000 */
.L_x_13:
[----:B------:R-:W-:Y:S05]  /*08f0*/  BSYNC.RECONVERGENT B1 ;  /* 0x0000000000017941 */ /* 0x000fea0003800200 */
.L_x_3:
[----:B------:R-:W-:-:S04]  /*0900*/  IMAD.MOV.U32 R13, RZ, RZ, 0x0 ;  /* 0x00000000ff0d7424 */ /* 0x000fc800078e00ff */
[----:B0-----:R-:W-:Y:S05]  /*0910*/  RET.REL.NODEC R12 `(_Z6updateIfEvPKT_PS0_PiS4_ii) ;  /* 0xfffffff40cb87950 */ /* 0x001fea0003c3ffff */
.L_x_14:
[----:B------:R-:W-:-:S00]  /*0920*/  BRA `(.L_x_14) ;  /* 0xfffffffc00fc7947 */ /* 0x000fc0000383ffff */
[----:B------:R-:W-:-:S00]  /*0930*/  NOP ;  /* 0x0000000000007918 */ /* 0x000fc00000000000 */
        /* <DEDUP_REMOVED lines=12> */
.L_x_36:


//--------------------- .text._Z6initV2IfEvPT_S0_i --------------------------
	.section	.text._Z6initV2IfEvPT_S0_i,"ax",@progbits
	.align	128
        .global         _Z6initV2IfEvPT_S0_i
        .type           _Z6initV2IfEvPT_S0_i,@function
        .size           _Z6initV2IfEvPT_S0_i,(.L_x_39 - _Z6initV2IfEvPT_S0_i)
        .other          _Z6initV2IfEvPT_S0_i,@"STO_CUDA_ENTRY STV_DEFAULT"
_Z6initV2IfEvPT_S0_i:
.text._Z6initV2IfEvPT_S0_i:
[----:B------:R-:W-:Y:S01]  /*0000*/  LDC R1, c[0x0][0x37c] ;  /* 0x0000df00ff017b82 */ /* 0x000fe20000000800 */
[----:B------:R-:W0:Y:S07]  /*0010*/  S2R R5, SR_TID.X ;  /* 0x0000000000057919 */ /* 0x000e2e0000002100 */
[----:B------:R-:W0:Y:S01]  /*0020*/  S2UR UR4, SR_CTAID.X ;  /* 0x00000000000479c3 */ /* 0x000e220000002500 */
[----:B------:R-:W1:Y:S07]  /*0030*/  LDCU UR5, c[0x0][0x38c] ;  /* 0x00007180ff0577ac */ /* 0x000e6e0008000800 */
[----:B------:R-:W0:Y:S02]  /*0040*/  LDC R0, c[0x0][0x360] ;  /* 0x0000d800ff007b82 */ /* 0x000e240000000800 */
[----:B0-----:R-:W-:-:S05]  /*0050*/  IMAD R5, R0, UR4, R5 ;  /* 0x0000000400057c24 */ /* 0x001fca000f8e0205 */
[----:B-1----:R-:W-:-:S13]  /*0060*/  ISETP.GE.AND P0, PT, R5, UR5, PT ;  /* 0x0000000505007c0c */ /* 0x002fda000bf06270 */
[----:B------:R-:W-:Y:S05]  /*0070*/  @P0 EXIT ;  /* 0x000000000000094d */ /* 0x000fea0003800000 */
[----:B------:R-:W0:Y:S01]  /*0080*/  LDC.64 R2, c[0x0][0x380] ;  /* 0x0000e000ff027b82 */ /* 0x000e220000000a00 */
[----:B------:R-:W1:Y:S07]  /*0090*/  LDCU.64 UR4, c[0x0][0x358] ;  /* 0x00006b00ff0477ac */ /* 0x000e6e0008000a00 */
[----:B------:R-:W1:Y:S01]  /*00a0*/  LDC R7, c[0x0][0x388] ;  /* 0x0000e200ff077b82 */ /* 0x000e620000000800 */
[----:B0-----:R-:W-:-:S05]  /*00b0*/  IMAD.WIDE R2, R5, 0x4, R2 ;  /* 0x0000000405027825 */ /* 0x001fca00078e0202 */
[----:B-1----:R-:W-:Y:S01]  /*00c0*/  STG.E desc[UR4][R2.64], R7 ;  /* 0x0000000702007986 */ /* 0x002fe2000c101904 */
[----:B------:R-:W-:Y:S05]  /*00d0*/  EXIT ;  /* 0x000000000000794d */ /* 0x000fea0003800000 */
.L_x_15:
        /* <DEDUP_REMOVED lines=10> */
.L_x_39:


//--------------------- .text._Z21calClustersDistkernelIfEvPKT_S2_PiPfii --------------------------
	.section	.text._Z21calClustersDistkernelIfEvPKT_S2_PiPfii,"ax",@progbits
	.align	128
        .global         _Z21calClustersDistkernelIfEvPKT_S2_PiPfii
        .type           _Z21calClustersDistkernelIfEvPKT_S2_PiPfii,@function
        .size           _Z21calClustersDistkernelIfEvPKT_S2_PiPfii,(.L_x_37 - _Z21calClustersDistkernelIfEvPKT_S2_PiPfii)
        .other          _Z21calClustersDistkernelIfEvPKT_S2_PiPfii,@"STO_CUDA_ENTRY STV_DEFAULT"
_Z21calClustersDistkernelIfEvPKT_S2_PiPfii:
.text._Z21calClustersDistkernelIfEvPKT_S2_PiPfii:
[----:B------:R-:W-:Y:S01]  /*0000*/  LDC R1, c[0x0][0x37c] ;  /* 0x0000df00ff017b82 */ /* 0x000fe20000000800 */
[----:B------:R-:W0:Y:S01]  /*0010*/  LDCU UR4, c[0x0][0x3a4] ;  /* 0x00007480ff0477ac */ /* 0x000e220008000800 */
[----:B------:R-:W-:Y:S01]  /*0020*/  HFMA2 R0, -RZ, RZ, 25.71875, 3664 ;  /* 0x4e6e6b28ff007431 */ /* 0x000fe200000001ff */
[----:B------:R-:W1:Y:S01]  /*0030*/  LDCU.64 UR8, c[0x0][0x358] ;  /* 0x00006b00ff0877ac */ /* 0x000e620008000a00 */
[----:B0-----:R-:W-:-:S09]  /*0040*/  UISETP.GE.AND UP0, UPT, UR4, 0x1, UPT ;  /* 0x000000010400788c */ /* 0x001fd2000bf06270 */
[----:B-1----:R-:W-:Y:S05]  /*0050*/  BRA.U !UP0, `(.L_x_16) ;  /* 0x00000005080c7547 */ /* 0x002fea000b800000 */
[----:B------:R-:W0:Y:S01]  /*0060*/  S2R R8, SR_TID.X ;  /* 0x0000000000087919 */ /* 0x000e220000002100 */
[----:B------:R-:W1:Y:S01]  /*0070*/  S2UR UR5, SR_CgaCtaId ;  /* 0x00000000000579c3 */ /* 0x000e620000008800 */
[----:B------:R-:W2:Y:S01]  /*0080*/  LDCU UR10, c[0x0][0x360] ;  /* 0x00006c00ff0a77ac */ /* 0x000ea20008000800 */
[----:B------:R-:W-:Y:S02]  /*0090*/  MOV R0, 0x4e6e6b28 ;  /* 0x4e6e6b2800007802 */ /* 0x000fe40000000f00 */
[----:B------:R-:W-:Y:S01]  /*00a0*/  MOV R7, RZ ;  /* 0x000000ff00077202 */ /* 0x000fe20000000f00 */
[----:B------:R-:W-:-:S03]  /*00b0*/  UMOV UR4, 0x400 ;  /* 0x0000040000047882 */ /* 0x000fc60000000000 */
[----:B------:R-:W3:Y:S01]  /*00c0*/  S2UR UR7, SR_CTAID.X ;  /* 0x00000000000779c3 */ /* 0x000ee20000002500 */
[----:B--2---:R-:W-:Y:S02]  /*00d0*/  USHF.R.U32.HI UR6, URZ, 0x5, UR10 ;  /* 0x00000005ff067899 */ /* 0x004fe4000801160a */
[----:B-1----:R-:W-:Y:S01]  /*00e0*/  ULEA UR4, UR5, UR4, 0x18 ;  /* 0x0000000405047291 */ /* 0x002fe2000f8ec0ff */
[----:B0-----:R-:W-:-:S03]  /*00f0*/  SHF.L.U32 R9, R8, 0x2, RZ ;  /* 0x0000000208097819 */ /* 0x001fc600000006ff */
[C---:B------:R-:W-:Y:S02]  /*0100*/  ISETP.GE.U32.AND P0, PT, R8.reuse, UR6, PT ;  /* 0x0000000608007c0c */ /* 0x040fe4000bf06070 */
[----:B------:R-:W-:Y:S02]  /*0110*/  LOP3.LUT R9, R9, 0x7c, RZ, 0xc0, !PT ;  /* 0x0000007c09097812 */ /* 0x000fe400078ec0ff */
[----:B---3--:R-:W-:-:S09]  /*0120*/  LEA.HI R10, R8, UR4, RZ, 0x1d ;  /* 0x00000004080a7c11 */ /* 0x008fd2000f8fe8ff */
.L_x_20:
[----:B------:R-:W0:Y:S01]  /*0130*/  LDC R17, c[0x0][0x3a0] ;  /* 0x0000e800ff117b82 */ /* 0x000e220000000800 */
[----:B------:R-:W-:Y:S01]  /*0140*/  BSSY.RECONVERGENT B0, `(.L_x_17) ;  /* 0x0000013000007945 */ /* 0x000fe20003800200 */
[----:B------:R-:W-:Y:S02]  /*0150*/  MOV R11, RZ ;  /* 0x000000ff000b7202 */ /* 0x000fe40000000f00 */
[----:B0-----:R-:W-:-:S13]  /*0160*/  ISETP.GE.AND P1, PT, R8, R17, PT ;  /* 0x000000110800720c */ /* 0x001fda0003f26270 */
[----:B------:R-:W-:Y:S05]  /*0170*/  @P1 BRA `(.L_x_18) ;  /* 0x00000000003c1947 */ /* 0x000fea0003800000 */
[----:B------:R-:W0:Y:S01]  /*0180*/  LDC.64 R2, c[0x0][0x380] ;  /* 0x0000e000ff027b82 */ /* 0x000e220000000a00 */
[----:B------:R-:W-:Y:S01]  /*0190*/  HFMA2 R11, -RZ, RZ, 0, 0 ;  /* 0x00000000ff0b7431 */ /* 0x000fe200000001ff */
[----:B------:R-:W-:-:S06]  /*01a0*/  MOV R16, R8 ;  /* 0x0000000800107202 */ /* 0x000fcc0000000f00 */
[----:B------:R-:W1:Y:S02]  /*01b0*/  LDC.64 R4, c[0x0][0x388] ;  /* 0x0000e200ff047b82 */ /* 0x000e640000000a00 */
.L_x_19:
[--C-:B------:R-:W-:Y:S02]  /*01c0*/  IMAD R13, R17, UR7, R16.reuse ;  /* 0x00000007110d7c24 */ /* 0x100fe4000f8e0210 */
[----:B------:R-:W-:Y:S02]  /*01d0*/  IMAD R15, R7, R17, R16 ;  /* 0x00000011070f7224 */ /* 0x000fe400078e0210 */
[----:B0-----:R-:W-:-:S04]  /*01e0*/  IMAD.WIDE R12, R13, 0x4, R2 ;  /* 0x000000040d0c7825 */ /* 0x001fc800078e0202 */
[----:B-1----:R-:W-:Y:S02]  /*01f0*/  IMAD.WIDE R14, R15, 0x4, R4 ;  /* 0x000000040f0e7825 */ /* 0x002fe400078e0204 */
[----:B------:R-:W2:Y:S04]  /*0200*/  LDG.E R12, desc[UR8][R12.64] ;  /* 0x000000080c0c7981 */ /* 0x000ea8000c1e1900 */
[----:B------:R-:W2:Y:S01]  /*0210*/  LDG.E R15, desc[UR8][R14.64] ;  /* 0x000000080e0f7981 */ /* 0x000ea2000c1e1900 */
[----:B------:R-:W-:-:S05]  /*0220*/  VIADD R16, R16, UR10 ;  /* 0x0000000a10107c36 */ /* 0x000fca0008000000 */
[----:B------:R-:W-:Y:S01]  /*0230*/  ISETP.GE.AND P1, PT, R16, R17, PT ;  /* 0x000000111000720c */ /* 0x000fe20003f26270 */
[----:B--2---:R-:W-:-:S04]  /*0240*/  FADD R18, R12, -R15 ;  /* 0x8000000f0c127221 */ /* 0x004fc80000000000 */
[----:B------:R-:W-:-:S08]  /*0250*/  FFMA R11, R18, R18, R11 ;  /* 0x00000012120b7223 */ /* 0x000fd0000000000b */
[----:B------:R-:W-:Y:S05]  /*0260*/  @!P1 BRA `(.L_x_19) ;  /* 0xfffffffc00d49947 */ /* 0x000fea000383ffff */
.L_x_18:
[----:B------:R-:W-:Y:S05]  /*0270*/  BSYNC.RECONVERGENT B0 ;  /* 0x0000000000007941 */ /* 0x000fea0003800200 */
.L_x_17:
[----:B------:R-:W0:Y:S01]  /*0280*/  SHFL.BFLY PT, R2, R11, 0x10, 0x1f ;  /* 0x0e001f000b027f89 */ /* 0x000e2200000e0000 */
[----:B------:R-:W-:Y:S01]  /*0290*/  BAR.SYNC.DEFER_BLOCKING 0x0 ;  /* 0x0000000000007b1d */ /* 0x000fe20000010000 */
[----:B------:R-:W-:-:S05]  /*02a0*/  LOP3.LUT P1, RZ, R8, 0x1f, RZ, 0xc0, !PT ;  /* 0x0000001f08ff7812 */ /* 0x000fca000782c0ff */
[----:B------:R-:W1:Y:S01]  /*02b0*/  LDCU UR5, c[0x0][0x3a4] ;  /* 0x00007480ff0577ac */ /* 0x000e620008000800 */
[----:B0-----:R-:W-:Y:S01]  /*02c0*/  FADD R2, R2, R11 ;  /* 0x0000000b02027221 */ /* 0x001fe20000000000 */
[----:B------:R-:W-:-:S04]  /*02d0*/  HFMA2 R11, -RZ, RZ, 0, 0 ;  /* 0x00000000ff0b7431 */ /* 0x000fc800000001ff */
[----:B------:R-:W0:Y:S02]  /*02e0*/  SHFL.BFLY PT, R3, R2, 0x8, 0x1f ;  /* 0x0d001f0002037f89 */ /* 0x000e2400000e0000 */
[----:B0-----:R-:W-:-:S05]  /*02f0*/  FADD R3, R2, R3 ;  /* 0x0000000302037221 */ /* 0x001fca0000000000 */
[----:B------:R-:W0:Y:S02]  /*0300*/  SHFL.BFLY PT, R4, R3, 0x4, 0x1f ;  /* 0x0c801f0003047f89 */ /* 0x000e2400000e0000 */
[----:B0-----:R-:W-:-:S05]  /*0310*/  FADD R4, R3, R4 ;  /* 0x0000000403047221 */ /* 0x001fca0000000000 */
[----:B------:R-:W0:Y:S02]  /*0320*/  SHFL.BFLY PT, R5, R4, 0x2, 0x1f ;  /* 0x0c401f0004057f89 */ /* 0x000e2400000e0000 */
[----:B0-----:R-:W-:-:S05]  /*0330*/  FADD R5, R4, R5 ;  /* 0x0000000504057221 */ /* 0x001fca0000000000 */
[----:B------:R-:W0:Y:S02]  /*0340*/  SHFL.BFLY PT, R12, R5, 0x1, 0x1f ;  /* 0x0c201f00050c7f89 */ /* 0x000e2400000e0000 */
[----:B0-----:R-:W-:-:S05]  /*0350*/  FADD R13, R5, R12 ;  /* 0x0000000c050d7221 */ /* 0x001fca0000000000 */
[----:B------:R-:W-:Y:S01]  /*0360*/  @!P1 STS [R10], R13 ;  /* 0x0000000d0a009388 */ /* 0x000fe20000000800 */
[----:B------:R-:W-:Y:S06]  /*0370*/  BAR.SYNC.DEFER_BLOCKING 0x0 ;  /* 0x0000000000007b1d */ /* 0x000fec0000010000 */
[----:B------:R-:W0:Y:S04]  /*0380*/  @!P0 LDS R11, [R9+UR4] ;  /* 0x00000004090b8984 */ /* 0x000e280008000800 */
[----:B0-----:R-:W0:Y:S02]  /*0390*/  SHFL.BFLY PT, R2, R11, 0x10, 0x1f ;  /* 0x0e001f000b027f89 */ /* 0x001e2400000e0000 */
[----:B0-----:R-:W-:-:S05]  /*03a0*/  FADD R2, R2, R11 ;  /* 0x0000000b02027221 */ /* 0x001fca0000000000 */
        /* <DEDUP_REMOVED lines=8> */
[----:B------:R-:W-:-:S04]  /*0430*/  FSETP.GEU.AND P1, PT, R13, R0, PT ;  /* 0x000000000d00720b */ /* 0x000fc80003f2e000 */
[C---:B------:R-:W-:Y:S02]  /*0440*/  SEL R6, R7.reuse, R6, !P1 ;  /* 0x0000000607067207 */ /* 0x040fe40004800000 */
[----:B------:R-:W-:Y:S02]  /*0450*/  IADD3 R7, PT, PT, R7, 0x1, RZ ;  /* 0x0000000107077810 */ /* 0x000fe40007ffe0ff */
[----:B------:R-:W-:Y:S02]  /*0460*/  FSEL R0, R13, R0, !P1 ;  /* 0x000000000d007208 */ /* 0x000fe40004800000 */
[----:B-1----:R-:W-:-:S13]  /*0470*/  ISETP.NE.AND P2, PT, R7, UR5, PT ;  /* 0x0000000507007c0c */ /* 0x002fda000bf45270 */
[----:B------:R-:W-:Y:S05]  /*0480*/  @P2 BRA `(.L_x_20) ;  /* 0xfffffffc00282947 */ /* 0x000fea000383ffff */
.L_x_16:
[----:B------:R-:W0:Y:S02]  /*0490*/  S2R R2, SR_TID.X ;  /* 0x0000000000027919 */ /* 0x000e240000002100 */
[----:B0-----:R-:W-:-:S13]  /*04a0*/  ISETP.NE.AND P0, PT, R2, RZ, PT ;  /* 0x000000ff0200720c */ /* 0x001fda0003f05270 */
[----:B------:R-:W-:Y:S05]  /*04b0*/  @P0 EXIT ;  /* 0x000000000000094d */ /* 0x000fea0003800000 */
[----:B------:R-:W0:Y:S01]  /*04c0*/  S2R R9, SR_CTAID.X ;  /* 0x0000000000097919 */ /* 0x000e220000002500 */
[----:B------:R-:W0:Y:S01]  /*04d0*/  LDC.64 R2, c[0x0][0x390] ;  /* 0x0000e400ff027b82 */ /* 0x000e220000000a00 */
[----:B------:R-:W-:Y:S01]  /*04e0*/  IADD3 R4, PT, PT, R0, -0xd000000, RZ ;  /* 0xf300000000047810 */ /* 0x000fe20007ffe0ff */
[----:B------:R1:W2:Y:S01]  /*04f0*/  MUFU.RSQ R7, R0 ;  /* 0x0000000000077308 */ /* 0x0002a20000001400 */
[----:B------:R-:W-:Y:S02]  /*0500*/  BSSY.RECONVERGENT B0, `(.L_x_21) ;  /* 0x000000c000007945 */ /* 0x000fe40003800200 */
[----:B------:R-:W-:Y:S01]  /*0510*/  ISETP.GT.U32.AND P0, PT, R4, 0x727fffff, PT ;  /* 0x727fffff0400780c */ /* 0x000fe20003f04070 */
[----:B0-----:R-:W-:-:S05]  /*0520*/  IMAD.WIDE.U32 R2, R9, 0x4, R2 ;  /* 0x0000000409027825 */ /* 0x001fca00078e0002 */
[----:B------:R1:W-:Y:S07]  /*0530*/  STG.E desc[UR8][R2.64], R6 ;  /* 0x0000000602007986 */ /* 0x0003ee000c101908 */
[----:B--2---:R-:W-:Y:S05]  /*0540*/  @!P0 BRA `(.L_x_22) ;  /* 0x00000000000c8947 */ /* 0x004fea0003800000 */
[----:B------:R-:W-:-:S07]  /*0550*/  MOV R7, 0x570 ;  /* 0x0000057000077802 */ /* 0x000fce0000000f00 */
[----:B-1----:R-:W-:Y:S05]  /*0560*/  CALL.REL.NOINC `($__internal_1_$__cuda_sm20_sqrt_rn_f32_slowpath) ;  /* 0x0000000000287944 */ /* 0x002fea0003c00000 */
[----:B------:R-:W-:Y:S05]  /*0570*/  BRA `(.L_x_23) ;  /* 0x0000000000107947 */ /* 0x000fea0003800000 */
.L_x_22:
[C---:B------:R-:W-:Y:S01]  /*0580*/  FMUL.FTZ R5, R7.reuse, R0 ;  /* 0x0000000007057220 */ /* 0x040fe20000410000 */
[----:B-1----:R-:W-:-:S03]  /*0590*/  FMUL.FTZ R2, R7, 0.5 ;  /* 0x3f00000007027820 */ /* 0x002fc60000410000 */
[----:B------:R-:W-:-:S04]  /*05a0*/  FFMA R0, -R5, R5, R0 ;  /* 0x0000000505007223 */ /* 0x000fc80000000100 */
[----:B------:R-:W-:-:S07]  /*05b0*/  FFMA R5, R0, R2, R5 ;  /* 0x0000000200057223 */ /* 0x000fce0000000005 */
.L_x_23:
[----:B------:R-:W-:Y:S05]  /*05c0*/  BSYNC.RECONVERGENT B0 ;  /* 0x0000000000007941 */ /* 0x000fea0003800200 */
.L_x_21:
[----:B------:R-:W0:Y:S02]  /*05d0*/  LDC.64 R2, c[0x0][0x398] ;  /* 0x0000e600ff027b82 */ /* 0x000e240000000a00 */
[----:B0-----:R-:W-:-:S05]  /*05e0*/  IMAD.WIDE.U32 R2, R9, 0x4, R2 ;  /* 0x0000000409027825 */ /* 0x001fca00078e0002 */
[----:B------:R-:W-:Y:S01]  /*05f0*/  STG.E desc[UR8][R2.64], R5 ;  /* 0x0000000502007986 */ /* 0x000fe2000c101908 */
[----:B------:R-:W-:Y:S05]  /*0600*/  EXIT ;  /* 0x000000000000794d */ /* 0x000fea0003800000 */
        .weak           $__internal_1_$__cuda_sm20_sqrt_rn_f32_slowpath
        .type           $__internal_1_$__cuda_sm20_sqrt_rn_f32_slowpath,@function
        .size           $__internal_1_$__cuda_sm20_sqrt_rn_f32_slowpath,(.L_x_37 - $__internal_1_$__cuda_sm20_sqrt_rn_f32_slowpath)
$__internal_1_$__cuda_sm20_sqrt_rn_f32_slowpath:
[----:B------:R-:W-:-:S13]  /*0610*/  LOP3.LUT P0, RZ, R0, 0x7fffffff, RZ, 0xc0, !PT ;  /* 0x7fffffff00ff7812 */ /* 0x000fda000780c0ff */
[----:B------:R-:W-:Y:S01]  /*0620*/  @!P0 MOV R2, R0 ;  /* 0x0000000000028202 */ /* 0x000fe20000000f00 */
[----:B------:R-:W-:Y:S06]  /*0630*/  @!P0 BRA `(.L_x_24) ;  /* 0x0000000000408947 */ /* 0x000fec0003800000 */
[----:B------:R-:W-:-:S13]  /*0640*/  FSETP.GEU.FTZ.AND P0, PT, R0, RZ, PT ;  /* 0x000000ff0000720b */ /* 0x000fda0003f1e000 */
[----:B------:R-:W-:Y:S01]  /*0650*/  @!P0 IMAD.MOV.U32 R2, RZ, RZ, 0x7fffffff ;  /* 0x7fffffffff028424 */ /* 0x000fe200078e00ff */
[----:B------:R-:W-:Y:S06]  /*0660*/  @!P0 BRA `(.L_x_24) ;  /* 0x0000000000348947 */ /* 0x000fec0003800000 */
[----:B------:R-:W-:-:S13]  /*0670*/  FSETP.GTU.FTZ.AND P0, PT, |R0|, +INF , PT ;  /* 0x7f8000000000780b */ /* 0x000fda0003f1c200 */
[----:B------:R-:W-:Y:S01]  /*0680*/  @P0 FADD.FTZ R2, R0, 1 ;  /* 0x3f80000000020421 */ /* 0x000fe20000010000 */
[----:B------:R-:W-:Y:S06]  /*0690*/  @P0 BRA `(.L_x_24) ;  /* 0x0000000000280947 */ /* 0x000fec0003800000 */
[----:B------:R-:W-:-:S13]  /*06a0*/  FSETP.NEU.FTZ.AND P0, PT, |R0|, +INF , PT ;  /* 0x7f8000000000780b */ /* 0x000fda0003f1d200 */
[----:B------:R-:W-:-:S04]  /*06b0*/  @P0 FFMA R3, R0, 1.84467440737095516160e+19, RZ ;  /* 0x5f80000000030823 */ /* 0x000fc800000000ff */
[----:B------:R-:W0:Y:S02]  /*06c0*/  @P0 MUFU.RSQ R2, R3 ;  /* 0x0000000300020308 */ /* 0x000e240000001400 */
[----:B0-----:R-:W-:Y:S01]  /*06d0*/  @P0 FMUL.FTZ R4, R3, R2 ;  /* 0x0000000203040220 */ /* 0x001fe20000410000 */
[----:B------:R-:W-:Y:S01]  /*06e0*/  @P0 FMUL.FTZ R6, R2, 0.5 ;  /* 0x3f00000002060820 */ /* 0x000fe20000410000 */
[----:B------:R-:W-:Y:S02]  /*06f0*/  @!P0 MOV R2, R0 ;  /* 0x0000000000028202 */ /* 0x000fe40000000f00 */
[----:B------:R-:W-:-:S04]  /*0700*/  @P0 FADD.FTZ R5, -R4, -RZ ;  /* 0x800000ff04050221 */ /* 0x000fc80000010100 */
[----:B------:R-:W-:-:S04]  /*0710*/  @P0 FFMA R5, R4, R5, R3 ;  /* 0x0000000504050223 */ /* 0x000fc80000000003 */
[----:B------:R-:W-:-:S04]  /*0720*/  @P0 FFMA R5, R5, R6, R4 ;  /* 0x0000000605050223 */ /* 0x000fc80000000004 */
[----:B------:R-:W-:-:S07]  /*0730*/  @P0 FMUL.FTZ R2, R5, 2.3283064365386962891e-10 ;  /* 0x2f80000005020820 */ /* 0x000fce0000410000 */
.L_x_24:
[----:B------:R-:W-:Y:S01]  /*0740*/  HFMA2 R3, -RZ, RZ, 0, 0 ;  /* 0x00000000ff037431 */ /* 0x000fe200000001ff */
[----:B------:R-:W-:Y:S02]  /*0750*/  MOV R5, R2 ;  /* 0x0000000200057202 */ /* 0x000fe40000000f00 */
[----:B------:R-:W-:-:S04]  /*0760*/  MOV R2, R7 ;  /* 0x0000000700027202 */ /* 0x000fc80000000f00 */
[----:B------:R-:W-:Y:S05]  /*0770*/  RET.REL.NODEC R2 `(_Z21calClustersDistkernelIfEvPKT_S2_PiPfii) ;  /* 0xfffffff802207950 */ /* 0x000fea0003c3ffff */
.L_x_25:
        /* <DEDUP_REMOVED lines=16> */
.L_x_37:


//--------------------- .text._Z6initV2IiEvPT_S0_i --------------------------
	.section	.text._Z6initV2IiEvPT_S0_i,"ax",@progbits
	.align	128
        .global         _Z6initV2IiEvPT_S0_i
        .type           _Z6initV2IiEvPT_S0_i,@function
        .size           _Z6initV2IiEvPT_S0_i,(.L_x_41 - _Z6initV2IiEvPT_S0_i)
        .other          _Z6initV2IiEvPT_S0_i,@"STO_CUDA_ENTRY STV_DEFAULT"
_Z6initV2IiEvPT_S0_i:
.text._Z6initV2IiEvPT_S0_i:
        /* <DEDUP_REMOVED lines=14> */
.L_x_26:
        /* <DEDUP_REMOVED lines=10> */
.L_x_41:


//--------------------- .text._Z11vec1DReduceI5SumOpEvPfS1_i --------------------------
	.section	.text._Z11vec1DReduceI5SumOpEvPfS1_i,"ax",@progbits
	.align	128
        .global         _Z11vec1DReduceI5SumOpEvPfS1_i
        .type           _Z11vec1DReduceI5SumOpEvPfS1_i,@function
        .size           _Z11vec1DReduceI5SumOpEvPfS1_i,(.L_x_42 - _Z11vec1DReduceI5SumOpEvPfS1_i)
        .other          _Z11vec1DReduceI5SumOpEvPfS1_i,@"STO_CUDA_ENTRY STV_DEFAULT"
_Z11vec1DReduceI5SumOpEvPfS1_i:
.text._Z11vec1DReduceI5SumOpEvPfS1_i:
[----:B------:R-:W-:Y:S01]  /*0000*/  LDC R1, c[0x0][0x37c] ;  /* 0x0000df00ff017b82 */ /* 0x000fe20000000800 */
[----:B------:R-:W0:Y:S01]  /*0010*/  S2R R0, SR_CTAID.X ;  /* 0x0000000000007919 */ /* 0x000e220000002500 */
[----:B------:R-:W0:Y:S01]  /*0020*/  LDCU UR5, c[0x0][0x360] ;  /* 0x00006c00ff0577ac */ /* 0x000e220008000800 */
[----:B------:R-:W-:Y:S01]  /*0030*/  BSSY.RECONVERGENT B0, `(.L_x_27) ;  /* 0x0000012000007945 */ /* 0x000fe20003800200 */
[----:B------:R-:W-:Y:S01]  /*0040*/  HFMA2 R8, -RZ, RZ, 0, 0 ;  /* 0x00000000ff087431 */ /* 0x000fe200000001ff */
[----:B------:R-:W0:Y:S01]  /*0050*/  S2R R3, SR_TID.X ;  /* 0x0000000000037919 */ /* 0x000e220000002100 */
[----:B------:R-:W1:Y:S01]  /*0060*/  LDCU UR8, c[0x0][0x390] ;  /* 0x00007200ff0877ac */ /* 0x000e620008000800 */
[----:B------:R-:W2:Y:S01]  /*0070*/  LDCU.64 UR6, c[0x0][0x358] ;  /* 0x00006b00ff0677ac */ /* 0x000ea20008000a00 */
[----:B0-----:R-:W-:-:S05]  /*0080*/  IMAD R2, R0, UR5, R3 ;  /* 0x0000000500027c24 */ /* 0x001fca000f8e0203 */
[----:B-1----:R-:W-:-:S13]  /*0090*/  ISETP.GE.AND P0, PT, R2, UR8, PT ;  /* 0x0000000802007c0c */ /* 0x002fda000bf06270 */
[----:B--2---:R-:W-:Y:S05]  /*00a0*/  @P0 BRA `(.L_x_28) ;  /* 0x0000000000280947 */ /* 0x004fea0003800000 */
[----:B------:R-:W0:Y:S01]  /*00b0*/  LDC R9, c[0x0][0x370] ;  /* 0x0000dc00ff097b82 */ /* 0x000e220000000800 */
[----:B------:R-:W-:-:S07]  /*00c0*/  MOV R8, RZ ;  /* 0x000000ff00087202 */ /* 0x000fce0000000f00 */
[----:B------:R-:W1:Y:S01]  /*00d0*/  LDC.64 R6, c[0x0][0x380] ;  /* 0x0000e000ff067b82 */ /* 0x000e620000000a00 */
[----:B0-----:R-:W-:-:S07]  /*00e0*/  IMAD R9, R9, UR5, RZ ;  /* 0x0000000509097c24 */ /* 0x001fce000f8e02ff */
.L_x_29:
[----:B-1----:R-:W-:-:S06]  /*00f0*/  IMAD.WIDE R4, R2, 0x4, R6 ;  /* 0x0000000402047825 */ /* 0x002fcc00078e0206 */
[----:B------:R-:W2:Y:S01]  /*0100*/  LDG.E R5, desc[UR6][R4.64] ;  /* 0x0000000604057981 */ /* 0x000ea2000c1e1900 */
[----:B------:R-:W-:-:S04]  /*0110*/  IADD3 R2, PT, PT, R9, R2, RZ ;  /* 0x0000000209027210 */ /* 0x000fc80007ffe0ff */
[----:B------:R-:W-:Y:S01]  /*0120*/  ISETP.GE.AND P0, PT, R2, UR8, PT ;  /* 0x0000000802007c0c */ /* 0x000fe2000bf06270 */
[----:B--2---:R-:W-:-:S12]  /*0130*/  FADD R8, R5, R8 ;  /* 0x0000000805087221 */ /* 0x004fd80000000000 */
[----:B------:R-:W-:Y:S05]  /*0140*/  @!P0 BRA `(.L_x_29) ;  /* 0xfffffffc00e88947 */ /* 0x000fea000383ffff */
.L_x_28:
[----:B------:R-:W-:Y:S05]  /*0150*/  BSYNC.RECONVERGENT B0 ;  /* 0x0000000000007941 */ /* 0x000fea0003800200 */
.L_x_27:
[----:B------:R-:W0:Y:S01]  /*0160*/  SHFL.BFLY PT, R5, R8, 0x10, 0x1f ;  /* 0x0e001f0008057f89 */ /* 0x000e2200000e0000 */
[----:B------:R-:W-:Y:S01]  /*0170*/  USHF.R.U32.HI UR4, URZ, 0x5, UR5 ;  /* 0x00000005ff047899 */ /* 0x000fe20008011605 */
[----:B------:R-:W-:Y:S05]  /*0180*/  BAR.SYNC.DEFER_BLOCKING 0x0 ;  /* 0x0000000000007b1d */ /* 0x000fea0000010000 */
[----:B------:R-:W-:-:S13]  /*0190*/  ISETP.GE.U32.AND P1, PT, R3, UR4, PT ;  /* 0x0000000403007c0c */ /* 0x000fda000bf26070 */
[----:B------:R-:W1:Y:S01]  /*01a0*/  @!P1 S2R R11, SR_CgaCtaId ;  /* 0x00000000000b9919 */ /* 0x000e620000008800 */
[----:B0-----:R-:W-:-:S05]  /*01b0*/  FADD R5, R5, R8 ;  /* 0x0000000805057221 */ /* 0x001fca0000000000 */
[----:B------:R-:W0:Y:S02]  /*01c0*/  SHFL.BFLY PT, R2, R5, 0x8, 0x1f ;  /* 0x0d001f0005027f89 */ /* 0x000e2400000e0000 */
[----:B0-----:R-:W-:Y:S01]  /*01d0*/  FADD R4, R5, R2 ;  /* 0x0000000205047221 */ /* 0x001fe20000000000 */
[----:B------:R-:W-:-:S04]  /*01e0*/  LOP3.LUT P0, R2, R3, 0x1f, RZ, 0xc0, !PT ;  /* 0x0000001f03027812 */ /* 0x000fc8000780c0ff */
[----:B------:R-:W0:Y:S09]  /*01f0*/  SHFL.BFLY PT, R7, R4, 0x4, 0x1f ;  /* 0x0c801f0004077f89 */ /* 0x000e3200000e0000 */
[----:B------:R-:W2:Y:S01]  /*0200*/  @!P0 S2R R9, SR_CgaCtaId ;  /* 0x0000000000098919 */ /* 0x000ea20000008800 */
[----:B------:R-:W-:Y:S01]  /*0210*/  @!P0 MOV R8, 0x400 ;  /* 0x0000040000088802 */ /* 0x000fe20000000f00 */
[----:B0-----:R-:W-:Y:S01]  /*0220*/  FADD R7, R4, R7 ;  /* 0x0000000704077221 */ /* 0x001fe20000000000 */
[----:B------:R-:W-:-:S04]  /*0230*/  @!P1 MOV R4, 0x400 ;  /* 0x0000040000049802 */ /* 0x000fc80000000f00 */
[----:B------:R-:W0:Y:S01]  /*0240*/  SHFL.BFLY PT, R6, R7, 0x2, 0x1f ;  /* 0x0c401f0007067f89 */ /* 0x000e2200000e0000 */
[----:B-1----:R-:W-:-:S04]  /*0250*/  @!P1 LEA R11, R11, R4, 0x18 ;  /* 0x000000040b0b9211 */ /* 0x002fc800078ec0ff */
[----:B------:R-:W-:Y:S02]  /*0260*/  @!P1 LEA R4, R2, R11, 0x2 ;  /* 0x0000000b02049211 */ /* 0x000fe400078e10ff */
[----:B------:R-:W-:Y:S02]  /*0270*/  MOV R2, RZ ;  /* 0x000000ff00027202 */ /* 0x000fe40000000f00 */
[----:B--2---:R-:W-:-:S04]  /*0280*/  @!P0 LEA R8, R9, R8, 0x18 ;  /* 0x0000000809088211 */ /* 0x004fc800078ec0ff */
[----:B------:R-:W-:Y:S01]  /*0290*/  @!P0 LEA.HI R8, R3, R8, RZ, 0x1d ;  /* 0x0000000803088211 */ /* 0x000fe200078fe8ff */
[----:B0-----:R-:W-:-:S05]  /*02a0*/  FADD R6, R7, R6 ;  /* 0x0000000607067221 */ /* 0x001fca0000000000 */
[----:B------:R-:W0:Y:S02]  /*02b0*/  SHFL.BFLY PT, R5, R6, 0x1, 0x1f ;  /* 0x0c201f0006057f89 */ /* 0x000e2400000e0000 */
[----:B0-----:R-:W-:-:S05]  /*02c0*/  FADD R9, R6, R5 ;  /* 0x0000000506097221 */ /* 0x001fca0000000000 */
[----:B------:R-:W-:Y:S01]  /*02d0*/  @!P0 STS [R8], R9 ;  /* 0x0000000908008388 */ /* 0x000fe20000000800 */
[----:B------:R-:W-:Y:S01]  /*02e0*/  BAR.SYNC.DEFER_BLOCKING 0x0 ;  /* 0x0000000000007b1d */ /* 0x000fe20000010000 */
[----:B------:R-:W-:-:S05]  /*02f0*/  ISETP.NE.AND P0, PT, R3, RZ, PT ;  /* 0x000000ff0300720c */ /* 0x000fca0003f05270 */
[----:B------:R-:W0:Y:S04]  /*0300*/  @!P1 LDS R2, [R4] ;  /* 0x0000000004029984 */ /* 0x000e280000000800 */
        /* <DEDUP_REMOVED lines=8> */
[----:B------:R0:W1:Y:S01]  /*0390*/  SHFL.BFLY PT, R9, R10, 0x1, 0x1f ;  /* 0x0c201f000a097f89 */ /* 0x00006200000e0000 */
[----:B------:R-:W-:Y:S05]  /*03a0*/  @P0 EXIT ;  /* 0x000000000000094d */ /* 0x000fea0003800000 */
[----:B------:R-:W2:Y:S01]  /*03b0*/  LDC.64 R2, c[0x0][0x388] ;  /* 0x0000e200ff027b82 */ /* 0x000ea20000000a00 */
[----:B-1----:R-:W-:Y:S01]  /*03c0*/  FADD R9, R10, R9 ;  /* 0x000000090a097221 */ /* 0x002fe20000000000 */
[----:B--2---:R-:W-:-:S05]  /*03d0*/  IMAD.WIDE.U32 R2, R0, 0x4, R2 ;  /* 0x0000000400027825 */ /* 0x004fca00078e0002 */
[----:B------:R-:W-:Y:S01]  /*03e0*/  STG.E desc[UR6][R2.64], R9 ;  /* 0x0000000902007986 */ /* 0x000fe2000c101906 */
[----:B------:R-:W-:Y:S05]  /*03f0*/  EXIT ;  /* 0x000000000000794d */ /* 0x000fea0003800000 */
.L_x_30:
        /* <DEDUP_REMOVED lines=16> */
.L_x_42:


//--------------------- .text._Z12countClusterPiS_i --------------------------
	.section	.text._Z12countClusterPiS_i,"ax",@progbits
	.align	128
        .global         _Z12countClusterPiS_i
        .type           _Z12countClusterPiS_i,@function
        .size           _Z12countClusterPiS_i,(.L_x_43 - _Z12countClusterPiS_i)
        .other          _Z12countClusterPiS_i,@"STO_CUDA_ENTRY STV_DEFAULT"
_Z12countClusterPiS_i:
.text._Z12countClusterPiS_i:
[----:B------:R-:W-:Y:S01]  /*0000*/  LDC R1, c[0x0][0x37c] ;  /* 0x0000df00ff017b82 */ /* 0x000fe20000000800 */
[----:B------:R-:W0:Y:S01]  /*0010*/  S2R R5, SR_TID.X ;  /* 0x0000000000057919 */ /* 0x000e220000002100 */
[----:B------:R-:W0:Y:S01]  /*0020*/  LDCU UR4, c[0x0][0x360] ;  /* 0x00006c00ff0477ac */ /* 0x000e220008000800 */
[----:B------:R-:W0:Y:S01]  /*0030*/  S2R R0, SR_CTAID.X ;  /* 0x0000000000007919 */ /* 0x000e220000002500 */
[----:B------:R-:W1:Y:S01]  /*0040*/  LDCU UR5, c[0x0][0x390] ;  /* 0x00007200ff0577ac */ /* 0x000e620008000800 */
[----:B0-----:R-:W-:-:S05]  /*0050*/  IMAD R5, R0, UR4, R5 ;  /* 0x0000000400057c24 */ /* 0x001fca000f8e0205 */
[----:B-1----:R-:W-:-:S13]  /*0060*/  ISETP.GE.AND P0, PT, R5, UR5, PT ;  /* 0x0000000505007c0c */ /* 0x002fda000bf06270 */
[----:B------:R-:W-:Y:S05]  /*0070*/  @P0 EXIT ;  /* 0x000000000000094d */ /* 0x000fea0003800000 */
[----:B------:R-:W0:Y:S01]  /*0080*/  LDC.64 R2, c[0x0][0x380] ;  /* 0x0000e000ff027b82 */ /* 0x000e220000000a00 */
[----:B------:R-:W1:Y:S01]  /*0090*/  LDCU.64 UR4, c[0x0][0x358] ;  /* 0x00006b00ff0477ac */ /* 0x000e620008000a00 */
[----:B0-----:R-:W-:-:S06]  /*00a0*/  IMAD.WIDE R2, R5, 0x4, R2 ;  /* 0x0000000405027825 */ /* 0x001fcc00078e0202 */
[----:B------:R-:W0:Y:S01]  /*00b0*/  LDC.64 R4, c[0x0][0x388] ;  /* 0x0000e200ff047b82 */ /* 0x000e220000000a00 */
[----:B-1----:R-:W0:Y:S01]  /*00c0*/  LDG.E R3, desc[UR4][R2.64] ;  /* 0x0000000402037981 */ /* 0x002e22000c1e1900 */
[----:B------:R-:W-:Y:S02]  /*00d0*/  HFMA2 R7, -RZ, RZ, 0, 5.9604644775390625e-08 ;  /* 0x00000001ff077431 */ /* 0x000fe400000001ff */
[----:B0-----:R-:W-:-:S05]  /*00e0*/  IMAD.WIDE R4, R3, 0x4, R4 ;  /* 0x0000000403047825 */ /* 0x001fca00078e0204 */
[----:B------:R-:W-:Y:S01]  /*00f0*/  REDG.E.ADD.STRONG.GPU desc[UR4][R4.64], R7 ;  /* 0x000000070400798e */ /* 0x000fe2000c12e104 */
[----:B------:R-:W-:Y:S05]  /*0100*/  EXIT ;  /* 0x000000000000794d */ /* 0x000fea0003800000 */
.L_x_31:
        /* <DEDUP_REMOVED lines=15> */
.L_x_43:


//--------------------- .text._Z9histCountPiS_ii  --------------------------
	.section	.text._Z9histCountPiS_ii,"ax",@progbits
	.align	128
        .global         _Z9histCountPiS_ii
        .type           _Z9histCountPiS_ii,@function
        .size           _Z9histCountPiS_ii,(.L_x_44 - _Z9histCountPiS_ii)
        .other          _Z9histCountPiS_ii,@"STO_CUDA_ENTRY STV_DEFAULT"
_Z9histCountPiS_ii:
.text._Z9histCountPiS_ii:
[----:B------:R-:W-:Y:S01]  /*0000*/  LDC R1, c[0x0][0x37c] ;  /* 0x0000df00ff017b82 */ /* 0x000fe20000000800 */
[----:B------:R-:W0:Y:S07]  /*0010*/  S2R R9, SR_TID.X ;  /* 0x0000000000097919 */ /* 0x000e2e0000002100 */
[----:B------:R-:W1:Y:S01]  /*0020*/  S2UR UR5, SR_CgaCtaId ;  /* 0x00000000000579c3 */ /* 0x000e620000008800 */
[----:B------:R-:W2:Y:S01]  /*0030*/  LDCU UR6, c[0x0][0x360] ;  /* 0x00006c00ff0677ac */ /* 0x000ea20008000800 */
[----:B------:R-:W-:Y:S01]  /*0040*/  BSSY.RECONVERGENT B0, `(.L_x_32) ;  /* 0x0000018000007945 */ /* 0x000fe20003800200 */
[----:B------:R-:W2:Y:S01]  /*0050*/  S2R R0, SR_CTAID.X ;  /* 0x0000000000007919 */ /* 0x000ea20000002500 */
[----:B------:R-:W0:Y:S01]  /*0060*/  LDCU UR7, c[0x0][0x390] ;  /* 0x00007200ff0777ac */ /* 0x000e220008000800 */
[----:B------:R-:W3:Y:S01]  /*0070*/  LDCU UR10, c[0x0][0x394] ;  /* 0x00007280ff0a77ac */ /* 0x000ee20008000800 */
[----:B------:R-:W-:Y:S01]  /*0080*/  UMOV UR4, 0x400 ;  /* 0x0000040000047882 */ /* 0x000fe20000000000 */
[----:B------:R-:W4:Y:S01]  /*0090*/  LDCU.64 UR8, c[0x0][0x358] ;  /* 0x00006b00ff0877ac */ /* 0x000f220008000a00 */
[----:B-1----:R-:W-:Y:S01]  /*00a0*/  ULEA UR4, UR5, UR4, 0x18 ;  /* 0x0000000405047291 */ /* 0x002fe2000f8ec0ff */
[----:B0-----:R-:W-:Y:S01]  /*00b0*/  ISETP.GE.U32.AND P0, PT, R9, UR7, PT ;  /* 0x0000000709007c0c */ /* 0x001fe2000bf06070 */
[----:B--2---:R-:W-:-:S04]  /*00c0*/  IMAD R7, R0, UR6, R9 ;  /* 0x0000000600077c24 */ /* 0x004fc8000f8e0209 */
[----:B------:R-:W-:Y:S02]  /*00d0*/  LEA R0, R9, UR4, 0x2 ;  /* 0x0000000409007c11 */ /* 0x000fe4000f8e10ff */
[----:B---3--:R-:W-:-:S06]  /*00e0*/  ISETP.GE.AND P1, PT, R7, UR10, PT ;  /* 0x0000000a07007c0c */ /* 0x008fcc000bf26270 */
[----:B------:R0:W-:Y:S01]  /*00f0*/  @!P0 STS [R0], RZ ;  /* 0x000000ff00008388 */ /* 0x0001e20000000800 */
[----:B------:R-:W-:Y:S06]  /*0100*/  BAR.SYNC.DEFER_BLOCKING 0x0 ;  /* 0x0000000000007b1d */ /* 0x000fec0000010000 */
[----:B0---4-:R-:W-:Y:S05]  /*0110*/  @P1 BRA `(.L_x_33) ;  /* 0x0000000000281947 */ /* 0x011fea0003800000 */
[----:B------:R-:W0:Y:S08]  /*0120*/  LDC R6, c[0x0][0x370] ;  /* 0x0000dc00ff067b82 */ /* 0x000e300000000800 */
[----:B------:R-:W1:Y:S01]  /*0130*/  LDC.64 R4, c[0x0][0x380] ;  /* 0x0000e000ff047b82 */ /* 0x000e620000000a00 */
[----:B0-----:R-:W-:-:S07]  /*0140*/  IMAD R6, R6, UR6, RZ ;  /* 0x0000000606067c24 */ /* 0x001fce000f8e02ff */
.L_x_34:
[----:B-1----:R-:W-:-:S06]  /*0150*/  IMAD.WIDE R2, R7, 0x4, R4 ;  /* 0x0000000407027825 */ /* 0x002fcc00078e0204 */
[----:B------:R-:W2:Y:S01]  /*0160*/  LDG.E R2, desc[UR8][R2.64] ;  /* 0x0000000802027981 */ /* 0x000ea2000c1e1900 */
[----:B------:R-:W-:-:S04]  /*0170*/  IADD3 R7, PT, PT, R6, R7, RZ ;  /* 0x0000000706077210 */ /* 0x000fc80007ffe0ff */
[----:B------:R-:W-:Y:S02]  /*0180*/  ISETP.GE.AND P1, PT, R7, UR10, PT ;  /* 0x0000000a07007c0c */ /* 0x000fe4000bf26270 */
[----:B0-2---:R-:W-:-:S05]  /*0190*/  LEA R8, R2, UR4, 0x2 ;  /* 0x0000000402087c11 */ /* 0x005fca000f8e10ff */
[----:B------:R0:W-:Y:S06]  /*01a0*/  ATOMS.POPC.INC.32 RZ, [R8+URZ] ;  /* 0x0000000008ff7f8c */ /* 0x0001ec000d8000ff */
[----:B------:R-:W-:Y:S05]  /*01b0*/  @!P1 BRA `(.L_x_34) ;  /* 0xfffffffc00e49947 */ /* 0x000fea000383ffff */
.L_x_33:
[----:B------:R-:W-:Y:S05]  /*01c0*/  BSYNC.RECONVERGENT B0 ;  /* 0x0000000000007941 */ /* 0x000fea0003800200 */
.L_x_32:
[----:B------:R-:W-:Y:S06]  /*01d0*/  BAR.SYNC.DEFER_BLOCKING 0x0 ;  /* 0x0000000000007b1d */ /* 0x000fec0000010000 */
[----:B------:R-:W-:Y:S05]  /*01e0*/  @P0 EXIT ;  /* 0x000000000000094d */ /* 0x000fea0003800000 */
[----:B------:R-:W1:Y:S01]  /*01f0*/  LDS R5, [R0] ;  /* 0x0000000000057984 */ /* 0x000e620000000800 */
[----:B------:R-:W2:Y:S02]  /*0200*/  LDC.64 R2, c[0x0][0x388] ;  /* 0x0000e200ff027b82 */ /* 0x000ea40000000a00 */
[----:B--2---:R-:W-:-:S05]  /*0210*/  IMAD.WIDE.U32 R2, R9, 0x4, R2 ;  /* 0x0000000409027825 */ /* 0x004fca00078e0002 */
[----:B-1----:R-:W-:Y:S01]  /*0220*/  REDG.E.ADD.STRONG.GPU desc[UR8][R2.64], R5 ;  /* 0x000000050200798e */ /* 0x002fe2000c12e108 */
[----:B------:R-:W-:Y:S05]  /*0230*/  EXIT ;  /* 0x000000000000794d */ /* 0x000fea0003800000 */
.L_x_35:
        /* <DEDUP_REMOVED lines=12> */
.L_x_44:


//--------------------- .nv.shared.reserved.0     --------------------------
	.section	.nv.shared.reserved.0,"aw",@nobits
	.weak		__nv_reservedSMEM_offset_0_alias
	.size		__nv_reservedSMEM_offset_0_alias, 0, 64
	.other		__nv_reservedSMEM_offset_0_alias,@"STO_CUDA_RESERVED_SHARED STV_DEFAULT"
__nv_reservedSMEM_offset_0_alias:
	.zero		0
	.zero		64


//--------------------- .nv.shared._Z21calClustersDistkernelIfEvPKT_S2_PiPfii --------------------------
	.section	.nv.shared._Z21calClustersDistkernelIfEvPKT_S2_PiPfii,"aw",@nobits
	.sectionflags	@""
	.align	4
.nv.shared._Z21calClustersDistkernelIfEvPKT_S2_PiPfii:
	.zero		1152


//--------------------- .nv.shared._Z11vec1DReduceI5SumOpEvPfS1_i --------------------------
	.section	.nv.shared._Z11vec1DReduceI5SumOpEvPfS1_i,"aw",@nobits
	.sectionflags	@""
	.align	4
.nv.shared._Z11vec1DReduceI5SumOpEvPfS1_i:
	.zero		1152


//--------------------- .nv.shared._Z9histCountPiS_ii --------------------------
	.section	.nv.shared._Z9histCountPiS_ii,"aw",@nobits
	.sectionflags	@""
	.align	4
.nv.shared._Z9histCountPiS_ii:
	.zero		2048


//--------------------- .nv.constant0._Z6updateIfEvPKT_PS0_PiS4_ii --------------------------
	.section	.nv.constant0._Z6updateIfEvPKT_PS0_PiS4_ii,"a",@progbits
	.sectionflags	@""
	.align	4
.nv.constant0._Z6updateIfEvPKT_PS0_PiS4_ii:
	.zero		936


//--------------------- .nv.constant0._Z6initV2IfEvPT_S0_i --------------------------
	.section	.nv.constant0._Z6initV2IfEvPT_S0_i,"a",@progbits
	.sectionflags	@""
	.align	4
.nv.constant0._Z6initV2IfEvPT_S0_i:
	.zero		912


//--------------------- .nv.constant0._Z21calClustersDistkernelIfEvPKT_S2_PiPfii --------------------------
	.section	.nv.constant0._Z21calClustersDistkernelIfEvPKT_S2_PiPfii,"a",@progbits
	.sectionflags	@""
	.align	4
.nv.constant0._Z21calClustersDistkernelIfEvPKT_S2_PiPfii:
	.zero		936


//--------------------- .nv.constant0._Z6initV2IiEvPT_S0_i --------------------------
	.section	.nv.constant0._Z6initV2IiEvPT_S0_i,"a",@progbits
	.sectionflags	@""
	.align	4
.nv.constant0._Z6initV2IiEvPT_S0_i:
	.zero		912


//--------------------- .nv.constant0._Z11vec1DReduceI5SumOpEvPfS1_i --------------------------
	.section	.nv.constant0._Z11vec1DReduceI5SumOpEvPfS1_i,"a",@progbits
	.sectionflags	@""
	.align	4
.nv.constant0._Z11vec1DReduceI5SumOpEvPfS1_i:
	.zero		916


//--------------------- .nv.constant0._Z12countClusterPiS_i --------------------------
	.section	.nv.constant0._Z12countClusterPiS_i,"a",@progbits
	.sectionflags	@""
	.align	4
.nv.constant0._Z12countClusterPiS_i:
	.zero		916


//--------------------- .nv.constant0._Z9histCountPiS_ii --------------------------
	.section	.nv.constant0._Z9histCountPiS_ii,"a",@progbits
	.sectionflags	@""
	.align	4
.nv.constant0._Z9histCountPiS_ii:
	.zero		920


//--------------------- SYMBOLS --------------------------

	.type		.nv.reservedSmem.offset0,@object
	.size		.nv.reservedSmem.offset0,0x4
	.type		.nv.reservedSmem.cap,@object
	.size		.nv.reservedSmem.cap,0x4
